//
// Generated by NVIDIA NVVM Compiler
//
// Compiler Build ID: CL-36424714
// Cuda compilation tools, release 13.0, V13.0.88
// Based on NVVM 20.0.0
//

.version 9.0
.target sm_100
.address_size 64

	// .globl	_Z11calc_kernel6ParamsPdS0_
.global .align 4 .b8 precalc_xorwow_matrix[102400];
.global .align 4 .b8 precalc_xorwow_offset_matrix[102400];
.global .align 4 .b8 mrg32k3aM1[2304];
.global .align 4 .b8 mrg32k3aM2[2304];
.global .align 4 .b8 mrg32k3aM1SubSeq[2016];
.global .align 4 .b8 mrg32k3aM2SubSeq[2016];
.global .align 4 .b8 mrg32k3aM1Seq[2304];
.global .align 4 .b8 mrg32k3aM2Seq[2304];
.const .align 8 .b8 __cr_lgamma_table[72];

.visible .entry _Z11calc_kernel6ParamsPdS0_(
	.param .align 8 .b8 _Z11calc_kernel6ParamsPdS0__param_0[256],
	.param .u64 .ptr .align 1 _Z11calc_kernel6ParamsPdS0__param_1,
	.param .u64 .ptr .align 1 _Z11calc_kernel6ParamsPdS0__param_2
)
{
	.local .align 8 .b8 	__local_depot0[48];
	.reg .b64 	%SP;
	.reg .b64 	%SPL;
	.reg .pred 	%p<78>;
	.reg .b16 	%rs<9>;
	.reg .b32 	%r<1246>;
	.reg .b32 	%f<44>;
	.reg .b64 	%rd<42>;
	.reg .b64 	%fd<123>;

	mov.u64 	%SPL, __local_depot0;
	mov.b64 	%rd17, _Z11calc_kernel6ParamsPdS0__param_0;
	mov.u64 	%rd1, %rd17;
	add.u64 	%rd2, %SPL, 0;
	mov.u32 	%r561, %tid.x;
	mov.u32 	%r562, %ctaid.x;
	mov.u32 	%r563, %ntid.x;
	mad.lo.s32 	%r564, %r562, %r563, %r561;
	ld.param.f64 	%fd32, [_Z11calc_kernel6ParamsPdS0__param_0];
	cvt.rzi.u64.f64 	%rd19, %fd32;
	cvt.s64.s32 	%rd3, %r564;
	cvt.u32.u64 	%r565, %rd19;
	xor.b32  	%r566, %r565, -1429050551;
	mul.lo.s32 	%r567, %r566, 1099087573;
	{ .reg .b32 tmp; mov.b64 {tmp, %r568}, %rd19; }
	xor.b32  	%r569, %r568, -136515619;
	mul.lo.s32 	%r570, %r569, -1703105765;
	add.s32 	%r571, %r567, %r570;
	add.s32 	%r1240, %r571, 6615241;
	add.s32 	%r970, %r567, 123456789;
	st.local.v2.u32 	[%rd2], {%r1240, %r970};
	xor.b32  	%r969, %r567, 362436069;
	add.s32 	%r968, %r570, 521288629;
	st.local.v2.u32 	[%rd2+8], {%r969, %r968};
	xor.b32  	%r967, %r570, 88675123;
	add.s32 	%r966, %r567, 5783321;
	st.local.v2.u32 	[%rd2+16], {%r967, %r966};
	setp.eq.s32 	%p1, %r564, 0;
	@%p1 bra 	$L__BB0_115;
	mov.b32 	%r953, 0;
	mov.u64 	%rd40, %rd3;
$L__BB0_2:
	mov.u64 	%rd4, %rd40;
	and.b64  	%rd5, %rd4, 3;
	setp.eq.s64 	%p2, %rd5, 0;
	@%p2 bra 	$L__BB0_114;
	mul.wide.u32 	%rd20, %r953, 3200;
	mov.u64 	%rd21, precalc_xorwow_matrix;
	add.s64 	%rd6, %rd21, %rd20;
	mov.b32 	%r966, 0;
	mov.u32 	%r967, %r966;
	mov.u32 	%r968, %r966;
	mov.u32 	%r969, %r966;
	mov.u32 	%r970, %r966;
	mov.u32 	%r959, %r966;
$L__BB0_4:
	mul.wide.u32 	%rd22, %r959, 4;
	add.s64 	%rd23, %rd2, %rd22;
	ld.local.u32 	%r19, [%rd23+4];
	shl.b32 	%r20, %r959, 5;
	mov.b32 	%r965, 0;
$L__BB0_5:
	.pragma "nounroll";
	shr.u32 	%r575, %r19, %r965;
	and.b32  	%r576, %r575, 1;
	setp.eq.b32 	%p3, %r576, 1;
	not.pred 	%p4, %p3;
	add.s32 	%r577, %r20, %r965;
	mul.lo.s32 	%r578, %r577, 5;
	mul.wide.u32 	%rd24, %r578, 4;
	add.s64 	%rd7, %rd6, %rd24;
	@%p4 bra 	$L__BB0_7;
	ld.global.u32 	%r579, [%rd7];
	xor.b32  	%r970, %r970, %r579;
	ld.global.u32 	%r580, [%rd7+4];
	xor.b32  	%r969, %r969, %r580;
	ld.global.u32 	%r581, [%rd7+8];
	xor.b32  	%r968, %r968, %r581;
	ld.global.u32 	%r582, [%rd7+12];
	xor.b32  	%r967, %r967, %r582;
	ld.global.u32 	%r583, [%rd7+16];
	xor.b32  	%r966, %r966, %r583;
$L__BB0_7:
	and.b32  	%r585, %r575, 2;
	setp.eq.s32 	%p5, %r585, 0;
	@%p5 bra 	$L__BB0_9;
	ld.global.u32 	%r586, [%rd7+20];
	xor.b32  	%r970, %r970, %r586;
	ld.global.u32 	%r587, [%rd7+24];
	xor.b32  	%r969, %r969, %r587;
	ld.global.u32 	%r588, [%rd7+28];
	xor.b32  	%r968, %r968, %r588;
	ld.global.u32 	%r589, [%rd7+32];
	xor.b32  	%r967, %r967, %r589;
	ld.global.u32 	%r590, [%rd7+36];
	xor.b32  	%r966, %r966, %r590;
$L__BB0_9:
	and.b32  	%r592, %r575, 4;
	setp.eq.s32 	%p6, %r592, 0;
	@%p6 bra 	$L__BB0_11;
	ld.global.u32 	%r593, [%rd7+40];
	xor.b32  	%r970, %r970, %r593;
	ld.global.u32 	%r594, [%rd7+44];
	xor.b32  	%r969, %r969, %r594;
	ld.global.u32 	%r595, [%rd7+48];
	xor.b32  	%r968, %r968, %r595;
	ld.global.u32 	%r596, [%rd7+52];
	xor.b32  	%r967, %r967, %r596;
	ld.global.u32 	%r597, [%rd7+56];
	xor.b32  	%r966, %r966, %r597;
$L__BB0_11:
	and.b32  	%r599, %r575, 8;
	setp.eq.s32 	%p7, %r599, 0;
	@%p7 bra 	$L__BB0_13;
	ld.global.u32 	%r600, [%rd7+60];
	xor.b32  	%r970, %r970, %r600;
	ld.global.u32 	%r601, [%rd7+64];
	xor.b32  	%r969, %r969, %r601;
	ld.global.u32 	%r602, [%rd7+68];
	xor.b32  	%r968, %r968, %r602;
	ld.global.u32 	%r603, [%rd7+72];
	xor.b32  	%r967, %r967, %r603;
	ld.global.u32 	%r604, [%rd7+76];
	xor.b32  	%r966, %r966, %r604;
$L__BB0_13:
	and.b32  	%r606, %r575, 16;
	setp.eq.s32 	%p8, %r606, 0;
	@%p8 bra 	$L__BB0_15;
	ld.global.u32 	%r607, [%rd7+80];
	xor.b32  	%r970, %r970, %r607;
	ld.global.u32 	%r608, [%rd7+84];
	xor.b32  	%r969, %r969, %r608;
	ld.global.u32 	%r609, [%rd7+88];
	xor.b32  	%r968, %r968, %r609;
	ld.global.u32 	%r610, [%rd7+92];
	xor.b32  	%r967, %r967, %r610;
	ld.global.u32 	%r611, [%rd7+96];
	xor.b32  	%r966, %r966, %r611;
$L__BB0_15:
	and.b32  	%r613, %r575, 32;
	setp.eq.s32 	%p9, %r613, 0;
	@%p9 bra 	$L__BB0_17;
	ld.global.u32 	%r614, [%rd7+100];
	xor.b32  	%r970, %r970, %r614;
	ld.global.u32 	%r615, [%rd7+104];
	xor.b32  	%r969, %r969, %r615;
	ld.global.u32 	%r616, [%rd7+108];
	xor.b32  	%r968, %r968, %r616;
	ld.global.u32 	%r617, [%rd7+112];
	xor.b32  	%r967, %r967, %r617;
	ld.global.u32 	%r618, [%rd7+116];
	xor.b32  	%r966, %r966, %r618;
$L__BB0_17:
	and.b32  	%r620, %r575, 64;
	setp.eq.s32 	%p10, %r620, 0;
	@%p10 bra 	$L__BB0_19;
	ld.global.u32 	%r621, [%rd7+120];
	xor.b32  	%r970, %r970, %r621;
	ld.global.u32 	%r622, [%rd7+124];
	xor.b32  	%r969, %r969, %r622;
	ld.global.u32 	%r623, [%rd7+128];
	xor.b32  	%r968, %r968, %r623;
	ld.global.u32 	%r624, [%rd7+132];
	xor.b32  	%r967, %r967, %r624;
	ld.global.u32 	%r625, [%rd7+136];
	xor.b32  	%r966, %r966, %r625;
$L__BB0_19:
	and.b32  	%r627, %r575, 128;
	setp.eq.s32 	%p11, %r627, 0;
	@%p11 bra 	$L__BB0_21;
	ld.global.u32 	%r628, [%rd7+140];
	xor.b32  	%r970, %r970, %r628;
	ld.global.u32 	%r629, [%rd7+144];
	xor.b32  	%r969, %r969, %r629;
	ld.global.u32 	%r630, [%rd7+148];
	xor.b32  	%r968, %r968, %r630;
	ld.global.u32 	%r631, [%rd7+152];
	xor.b32  	%r967, %r967, %r631;
	ld.global.u32 	%r632, [%rd7+156];
	xor.b32  	%r966, %r966, %r632;
$L__BB0_21:
	and.b32  	%r634, %r575, 256;
	setp.eq.s32 	%p12, %r634, 0;
	@%p12 bra 	$L__BB0_23;
	ld.global.u32 	%r635, [%rd7+160];
	xor.b32  	%r970, %r970, %r635;
	ld.global.u32 	%r636, [%rd7+164];
	xor.b32  	%r969, %r969, %r636;
	ld.global.u32 	%r637, [%rd7+168];
	xor.b32  	%r968, %r968, %r637;
	ld.global.u32 	%r638, [%rd7+172];
	xor.b32  	%r967, %r967, %r638;
	ld.global.u32 	%r639, [%rd7+176];
	xor.b32  	%r966, %r966, %r639;
$L__BB0_23:
	and.b32  	%r641, %r575, 512;
	setp.eq.s32 	%p13, %r641, 0;
	@%p13 bra 	$L__BB0_25;
	ld.global.u32 	%r642, [%rd7+180];
	xor.b32  	%r970, %r970, %r642;
	ld.global.u32 	%r643, [%rd7+184];
	xor.b32  	%r969, %r969, %r643;
	ld.global.u32 	%r644, [%rd7+188];
	xor.b32  	%r968, %r968, %r644;
	ld.global.u32 	%r645, [%rd7+192];
	xor.b32  	%r967, %r967, %r645;
	ld.global.u32 	%r646, [%rd7+196];
	xor.b32  	%r966, %r966, %r646;
$L__BB0_25:
	and.b32  	%r648, %r575, 1024;
	setp.eq.s32 	%p14, %r648, 0;
	@%p14 bra 	$L__BB0_27;
	ld.global.u32 	%r649, [%rd7+200];
	xor.b32  	%r970, %r970, %r649;
	ld.global.u32 	%r650, [%rd7+204];
	xor.b32  	%r969, %r969, %r650;
	ld.global.u32 	%r651, [%rd7+208];
	xor.b32  	%r968, %r968, %r651;
	ld.global.u32 	%r652, [%rd7+212];
	xor.b32  	%r967, %r967, %r652;
	ld.global.u32 	%r653, [%rd7+216];
	xor.b32  	%r966, %r966, %r653;
$L__BB0_27:
	and.b32  	%r655, %r575, 2048;
	setp.eq.s32 	%p15, %r655, 0;
	@%p15 bra 	$L__BB0_29;
	ld.global.u32 	%r656, [%rd7+220];
	xor.b32  	%r970, %r970, %r656;
	ld.global.u32 	%r657, [%rd7+224];
	xor.b32  	%r969, %r969, %r657;
	ld.global.u32 	%r658, [%rd7+228];
	xor.b32  	%r968, %r968, %r658;
	ld.global.u32 	%r659, [%rd7+232];
	xor.b32  	%r967, %r967, %r659;
	ld.global.u32 	%r660, [%rd7+236];
	xor.b32  	%r966, %r966, %r660;
$L__BB0_29:
	and.b32  	%r662, %r575, 4096;
	setp.eq.s32 	%p16, %r662, 0;
	@%p16 bra 	$L__BB0_31;
	ld.global.u32 	%r663, [%rd7+240];
	xor.b32  	%r970, %r970, %r663;
	ld.global.u32 	%r664, [%rd7+244];
	xor.b32  	%r969, %r969, %r664;
	ld.global.u32 	%r665, [%rd7+248];
	xor.b32  	%r968, %r968, %r665;
	ld.global.u32 	%r666, [%rd7+252];
	xor.b32  	%r967, %r967, %r666;
	ld.global.u32 	%r667, [%rd7+256];
	xor.b32  	%r966, %r966, %r667;
$L__BB0_31:
	and.b32  	%r669, %r575, 8192;
	setp.eq.s32 	%p17, %r669, 0;
	@%p17 bra 	$L__BB0_33;
	ld.global.u32 	%r670, [%rd7+260];
	xor.b32  	%r970, %r970, %r670;
	ld.global.u32 	%r671, [%rd7+264];
	xor.b32  	%r969, %r969, %r671;
	ld.global.u32 	%r672, [%rd7+268];
	xor.b32  	%r968, %r968, %r672;
	ld.global.u32 	%r673, [%rd7+272];
	xor.b32  	%r967, %r967, %r673;
	ld.global.u32 	%r674, [%rd7+276];
	xor.b32  	%r966, %r966, %r674;
$L__BB0_33:
	and.b32  	%r676, %r575, 16384;
	setp.eq.s32 	%p18, %r676, 0;
	@%p18 bra 	$L__BB0_35;
	ld.global.u32 	%r677, [%rd7+280];
	xor.b32  	%r970, %r970, %r677;
	ld.global.u32 	%r678, [%rd7+284];
	xor.b32  	%r969, %r969, %r678;
	ld.global.u32 	%r679, [%rd7+288];
	xor.b32  	%r968, %r968, %r679;
	ld.global.u32 	%r680, [%rd7+292];
	xor.b32  	%r967, %r967, %r680;
	ld.global.u32 	%r681, [%rd7+296];
	xor.b32  	%r966, %r966, %r681;
$L__BB0_35:
	and.b32  	%r683, %r575, 32768;
	setp.eq.s32 	%p19, %r683, 0;
	@%p19 bra 	$L__BB0_37;
	ld.global.u32 	%r684, [%rd7+300];
	xor.b32  	%r970, %r970, %r684;
	ld.global.u32 	%r685, [%rd7+304];
	xor.b32  	%r969, %r969, %r685;
	ld.global.u32 	%r686, [%rd7+308];
	xor.b32  	%r968, %r968, %r686;
	ld.global.u32 	%r687, [%rd7+312];
	xor.b32  	%r967, %r967, %r687;
	ld.global.u32 	%r688, [%rd7+316];
	xor.b32  	%r966, %r966, %r688;
$L__BB0_37:
	add.s32 	%r965, %r965, 16;
	setp.ne.s32 	%p20, %r965, 32;
	@%p20 bra 	$L__BB0_5;
	mad.lo.s32 	%r689, %r959, -31, %r20;
	add.s32 	%r959, %r689, 1;
	setp.ne.s32 	%p21, %r959, 5;
	@%p21 bra 	$L__BB0_4;
	st.local.u32 	[%rd2+4], %r970;
	st.local.v2.u32 	[%rd2+8], {%r969, %r968};
	st.local.v2.u32 	[%rd2+16], {%r967, %r966};
	setp.eq.s64 	%p22, %rd5, 1;
	@%p22 bra 	$L__BB0_114;
	mov.b32 	%r966, 0;
	mov.u32 	%r967, %r966;
	mov.u32 	%r968, %r966;
	mov.u32 	%r969, %r966;
	mov.u32 	%r970, %r966;
	mov.u32 	%r1051, %r966;
$L__BB0_41:
	mul.wide.u32 	%rd25, %r1051, 4;
	add.s64 	%rd26, %rd2, %rd25;
	ld.local.u32 	%r195, [%rd26+4];
	shl.b32 	%r196, %r1051, 5;
	mov.b32 	%r1057, 0;
$L__BB0_42:
	.pragma "nounroll";
	shr.u32 	%r692, %r195, %r1057;
	and.b32  	%r693, %r692, 1;
	setp.eq.b32 	%p23, %r693, 1;
	not.pred 	%p24, %p23;
	add.s32 	%r694, %r196, %r1057;
	mul.lo.s32 	%r695, %r694, 5;
	mul.wide.u32 	%rd27, %r695, 4;
	add.s64 	%rd8, %rd6, %rd27;
	@%p24 bra 	$L__BB0_44;
	ld.global.u32 	%r696, [%rd8];
	xor.b32  	%r970, %r970, %r696;
	ld.global.u32 	%r697, [%rd8+4];
	xor.b32  	%r969, %r969, %r697;
	ld.global.u32 	%r698, [%rd8+8];
	xor.b32  	%r968, %r968, %r698;
	ld.global.u32 	%r699, [%rd8+12];
	xor.b32  	%r967, %r967, %r699;
	ld.global.u32 	%r700, [%rd8+16];
	xor.b32  	%r966, %r966, %r700;
$L__BB0_44:
	and.b32  	%r702, %r692, 2;
	setp.eq.s32 	%p25, %r702, 0;
	@%p25 bra 	$L__BB0_46;
	ld.global.u32 	%r703, [%rd8+20];
	xor.b32  	%r970, %r970, %r703;
	ld.global.u32 	%r704, [%rd8+24];
	xor.b32  	%r969, %r969, %r704;
	ld.global.u32 	%r705, [%rd8+28];
	xor.b32  	%r968, %r968, %r705;
	ld.global.u32 	%r706, [%rd8+32];
	xor.b32  	%r967, %r967, %r706;
	ld.global.u32 	%r707, [%rd8+36];
	xor.b32  	%r966, %r966, %r707;
$L__BB0_46:
	and.b32  	%r709, %r692, 4;
	setp.eq.s32 	%p26, %r709, 0;
	@%p26 bra 	$L__BB0_48;
	ld.global.u32 	%r710, [%rd8+40];
	xor.b32  	%r970, %r970, %r710;
	ld.global.u32 	%r711, [%rd8+44];
	xor.b32  	%r969, %r969, %r711;
	ld.global.u32 	%r712, [%rd8+48];
	xor.b32  	%r968, %r968, %r712;
	ld.global.u32 	%r713, [%rd8+52];
	xor.b32  	%r967, %r967, %r713;
	ld.global.u32 	%r714, [%rd8+56];
	xor.b32  	%r966, %r966, %r714;
$L__BB0_48:
	and.b32  	%r716, %r692, 8;
	setp.eq.s32 	%p27, %r716, 0;
	@%p27 bra 	$L__BB0_50;
	ld.global.u32 	%r717, [%rd8+60];
	xor.b32  	%r970, %r970, %r717;
	ld.global.u32 	%r718, [%rd8+64];
	xor.b32  	%r969, %r969, %r718;
	ld.global.u32 	%r719, [%rd8+68];
	xor.b32  	%r968, %r968, %r719;
	ld.global.u32 	%r720, [%rd8+72];
	xor.b32  	%r967, %r967, %r720;
	ld.global.u32 	%r721, [%rd8+76];
	xor.b32  	%r966, %r966, %r721;
$L__BB0_50:
	and.b32  	%r723, %r692, 16;
	setp.eq.s32 	%p28, %r723, 0;
	@%p28 bra 	$L__BB0_52;
	ld.global.u32 	%r724, [%rd8+80];
	xor.b32  	%r970, %r970, %r724;
	ld.global.u32 	%r725, [%rd8+84];
	xor.b32  	%r969, %r969, %r725;
	ld.global.u32 	%r726, [%rd8+88];
	xor.b32  	%r968, %r968, %r726;
	ld.global.u32 	%r727, [%rd8+92];
	xor.b32  	%r967, %r967, %r727;
	ld.global.u32 	%r728, [%rd8+96];
	xor.b32  	%r966, %r966, %r728;
$L__BB0_52:
	and.b32  	%r730, %r692, 32;
	setp.eq.s32 	%p29, %r730, 0;
	@%p29 bra 	$L__BB0_54;
	ld.global.u32 	%r731, [%rd8+100];
	xor.b32  	%r970, %r970, %r731;
	ld.global.u32 	%r732, [%rd8+104];
	xor.b32  	%r969, %r969, %r732;
	ld.global.u32 	%r733, [%rd8+108];
	xor.b32  	%r968, %r968, %r733;
	ld.global.u32 	%r734, [%rd8+112];
	xor.b32  	%r967, %r967, %r734;
	ld.global.u32 	%r735, [%rd8+116];
	xor.b32  	%r966, %r966, %r735;
$L__BB0_54:
	and.b32  	%r737, %r692, 64;
	setp.eq.s32 	%p30, %r737, 0;
	@%p30 bra 	$L__BB0_56;
	ld.global.u32 	%r738, [%rd8+120];
	xor.b32  	%r970, %r970, %r738;
	ld.global.u32 	%r739, [%rd8+124];
	xor.b32  	%r969, %r969, %r739;
	ld.global.u32 	%r740, [%rd8+128];
	xor.b32  	%r968, %r968, %r740;
	ld.global.u32 	%r741, [%rd8+132];
	xor.b32  	%r967, %r967, %r741;
	ld.global.u32 	%r742, [%rd8+136];
	xor.b32  	%r966, %r966, %r742;
$L__BB0_56:
	and.b32  	%r744, %r692, 128;
	setp.eq.s32 	%p31, %r744, 0;
	@%p31 bra 	$L__BB0_58;
	ld.global.u32 	%r745, [%rd8+140];
	xor.b32  	%r970, %r970, %r745;
	ld.global.u32 	%r746, [%rd8+144];
	xor.b32  	%r969, %r969, %r746;
	ld.global.u32 	%r747, [%rd8+148];
	xor.b32  	%r968, %r968, %r747;
	ld.global.u32 	%r748, [%rd8+152];
	xor.b32  	%r967, %r967, %r748;
	ld.global.u32 	%r749, [%rd8+156];
	xor.b32  	%r966, %r966, %r749;
$L__BB0_58:
	and.b32  	%r751, %r692, 256;
	setp.eq.s32 	%p32, %r751, 0;
	@%p32 bra 	$L__BB0_60;
	ld.global.u32 	%r752, [%rd8+160];
	xor.b32  	%r970, %r970, %r752;
	ld.global.u32 	%r753, [%rd8+164];
	xor.b32  	%r969, %r969, %r753;
	ld.global.u32 	%r754, [%rd8+168];
	xor.b32  	%r968, %r968, %r754;
	ld.global.u32 	%r755, [%rd8+172];
	xor.b32  	%r967, %r967, %r755;
	ld.global.u32 	%r756, [%rd8+176];
	xor.b32  	%r966, %r966, %r756;
$L__BB0_60:
	and.b32  	%r758, %r692, 512;
	setp.eq.s32 	%p33, %r758, 0;
	@%p33 bra 	$L__BB0_62;
	ld.global.u32 	%r759, [%rd8+180];
	xor.b32  	%r970, %r970, %r759;
	ld.global.u32 	%r760, [%rd8+184];
	xor.b32  	%r969, %r969, %r760;
	ld.global.u32 	%r761, [%rd8+188];
	xor.b32  	%r968, %r968, %r761;
	ld.global.u32 	%r762, [%rd8+192];
	xor.b32  	%r967, %r967, %r762;
	ld.global.u32 	%r763, [%rd8+196];
	xor.b32  	%r966, %r966, %r763;
$L__BB0_62:
	and.b32  	%r765, %r692, 1024;
	setp.eq.s32 	%p34, %r765, 0;
	@%p34 bra 	$L__BB0_64;
	ld.global.u32 	%r766, [%rd8+200];
	xor.b32  	%r970, %r970, %r766;
	ld.global.u32 	%r767, [%rd8+204];
	xor.b32  	%r969, %r969, %r767;
	ld.global.u32 	%r768, [%rd8+208];
	xor.b32  	%r968, %r968, %r768;
	ld.global.u32 	%r769, [%rd8+212];
	xor.b32  	%r967, %r967, %r769;
	ld.global.u32 	%r770, [%rd8+216];
	xor.b32  	%r966, %r966, %r770;
$L__BB0_64:
	and.b32  	%r772, %r692, 2048;
	setp.eq.s32 	%p35, %r772, 0;
	@%p35 bra 	$L__BB0_66;
	ld.global.u32 	%r773, [%rd8+220];
	xor.b32  	%r970, %r970, %r773;
	ld.global.u32 	%r774, [%rd8+224];
	xor.b32  	%r969, %r969, %r774;
	ld.global.u32 	%r775, [%rd8+228];
	xor.b32  	%r968, %r968, %r775;
	ld.global.u32 	%r776, [%rd8+232];
	xor.b32  	%r967, %r967, %r776;
	ld.global.u32 	%r777, [%rd8+236];
	xor.b32  	%r966, %r966, %r777;
$L__BB0_66:
	and.b32  	%r779, %r692, 4096;
	setp.eq.s32 	%p36, %r779, 0;
	@%p36 bra 	$L__BB0_68;
	ld.global.u32 	%r780, [%rd8+240];
	xor.b32  	%r970, %r970, %r780;
	ld.global.u32 	%r781, [%rd8+244];
	xor.b32  	%r969, %r969, %r781;
	ld.global.u32 	%r782, [%rd8+248];
	xor.b32  	%r968, %r968, %r782;
	ld.global.u32 	%r783, [%rd8+252];
	xor.b32  	%r967, %r967, %r783;
	ld.global.u32 	%r784, [%rd8+256];
	xor.b32  	%r966, %r966, %r784;
$L__BB0_68:
	and.b32  	%r786, %r692, 8192;
	setp.eq.s32 	%p37, %r786, 0;
	@%p37 bra 	$L__BB0_70;
	ld.global.u32 	%r787, [%rd8+260];
	xor.b32  	%r970, %r970, %r787;
	ld.global.u32 	%r788, [%rd8+264];
	xor.b32  	%r969, %r969, %r788;
	ld.global.u32 	%r789, [%rd8+268];
	xor.b32  	%r968, %r968, %r789;
	ld.global.u32 	%r790, [%rd8+272];
	xor.b32  	%r967, %r967, %r790;
	ld.global.u32 	%r791, [%rd8+276];
	xor.b32  	%r966, %r966, %r791;
$L__BB0_70:
	and.b32  	%r793, %r692, 16384;
	setp.eq.s32 	%p38, %r793, 0;
	@%p38 bra 	$L__BB0_72;
	ld.global.u32 	%r794, [%rd8+280];
	xor.b32  	%r970, %r970, %r794;
	ld.global.u32 	%r795, [%rd8+284];
	xor.b32  	%r969, %r969, %r795;
	ld.global.u32 	%r796, [%rd8+288];
	xor.b32  	%r968, %r968, %r796;
	ld.global.u32 	%r797, [%rd8+292];
	xor.b32  	%r967, %r967, %r797;
	ld.global.u32 	%r798, [%rd8+296];
	xor.b32  	%r966, %r966, %r798;
$L__BB0_72:
	and.b32  	%r800, %r692, 32768;
	setp.eq.s32 	%p39, %r800, 0;
	@%p39 bra 	$L__BB0_74;
	ld.global.u32 	%r801, [%rd8+300];
	xor.b32  	%r970, %r970, %r801;
	ld.global.u32 	%r802, [%rd8+304];
	xor.b32  	%r969, %r969, %r802;
	ld.global.u32 	%r803, [%rd8+308];
	xor.b32  	%r968, %r968, %r803;
	ld.global.u32 	%r804, [%rd8+312];
	xor.b32  	%r967, %r967, %r804;
	ld.global.u32 	%r805, [%rd8+316];
	xor.b32  	%r966, %r966, %r805;
$L__BB0_74:
	add.s32 	%r1057, %r1057, 16;
	setp.ne.s32 	%p40, %r1057, 32;
	@%p40 bra 	$L__BB0_42;
	mad.lo.s32 	%r806, %r1051, -31, %r196;
	add.s32 	%r1051, %r806, 1;
	setp.ne.s32 	%p41, %r1051, 5;
	@%p41 bra 	$L__BB0_41;
	st.local.u32 	[%rd2+4], %r970;
	st.local.v2.u32 	[%rd2+8], {%r969, %r968};
	st.local.v2.u32 	[%rd2+16], {%r967, %r966};
	setp.ne.s64 	%p42, %rd5, 3;
	@%p42 bra 	$L__BB0_114;
	mov.b32 	%r966, 0;
	mov.u32 	%r967, %r966;
	mov.u32 	%r968, %r966;
	mov.u32 	%r969, %r966;
	mov.u32 	%r970, %r966;
	mov.u32 	%r1143, %r966;
$L__BB0_78:
	mul.wide.u32 	%rd28, %r1143, 4;
	add.s64 	%rd29, %rd2, %rd28;
	ld.local.u32 	%r371, [%rd29+4];
	shl.b32 	%r372, %r1143, 5;
	mov.b32 	%r1149, 0;
$L__BB0_79:
	.pragma "nounroll";
	shr.u32 	%r809, %r371, %r1149;
	and.b32  	%r810, %r809, 1;
	setp.eq.b32 	%p43, %r810, 1;
	not.pred 	%p44, %p43;
	add.s32 	%r811, %r372, %r1149;
	mul.lo.s32 	%r812, %r811, 5;
	mul.wide.u32 	%rd30, %r812, 4;
	add.s64 	%rd9, %rd6, %rd30;
	@%p44 bra 	$L__BB0_81;
	ld.global.u32 	%r813, [%rd9];
	xor.b32  	%r970, %r970, %r813;
	ld.global.u32 	%r814, [%rd9+4];
	xor.b32  	%r969, %r969, %r814;
	ld.global.u32 	%r815, [%rd9+8];
	xor.b32  	%r968, %r968, %r815;
	ld.global.u32 	%r816, [%rd9+12];
	xor.b32  	%r967, %r967, %r816;
	ld.global.u32 	%r817, [%rd9+16];
	xor.b32  	%r966, %r966, %r817;
$L__BB0_81:
	and.b32  	%r819, %r809, 2;
	setp.eq.s32 	%p45, %r819, 0;
	@%p45 bra 	$L__BB0_83;
	ld.global.u32 	%r820, [%rd9+20];
	xor.b32  	%r970, %r970, %r820;
	ld.global.u32 	%r821, [%rd9+24];
	xor.b32  	%r969, %r969, %r821;
	ld.global.u32 	%r822, [%rd9+28];
	xor.b32  	%r968, %r968, %r822;
	ld.global.u32 	%r823, [%rd9+32];
	xor.b32  	%r967, %r967, %r823;
	ld.global.u32 	%r824, [%rd9+36];
	xor.b32  	%r966, %r966, %r824;
$L__BB0_83:
	and.b32  	%r826, %r809, 4;
	setp.eq.s32 	%p46, %r826, 0;
	@%p46 bra 	$L__BB0_85;
	ld.global.u32 	%r827, [%rd9+40];
	xor.b32  	%r970, %r970, %r827;
	ld.global.u32 	%r828, [%rd9+44];
	xor.b32  	%r969, %r969, %r828;
	ld.global.u32 	%r829, [%rd9+48];
	xor.b32  	%r968, %r968, %r829;
	ld.global.u32 	%r830, [%rd9+52];
	xor.b32  	%r967, %r967, %r830;
	ld.global.u32 	%r831, [%rd9+56];
	xor.b32  	%r966, %r966, %r831;
$L__BB0_85:
	and.b32  	%r833, %r809, 8;
	setp.eq.s32 	%p47, %r833, 0;
	@%p47 bra 	$L__BB0_87;
	ld.global.u32 	%r834, [%rd9+60];
	xor.b32  	%r970, %r970, %r834;
	ld.global.u32 	%r835, [%rd9+64];
	xor.b32  	%r969, %r969, %r835;
	ld.global.u32 	%r836, [%rd9+68];
	xor.b32  	%r968, %r968, %r836;
	ld.global.u32 	%r837, [%rd9+72];
	xor.b32  	%r967, %r967, %r837;
	ld.global.u32 	%r838, [%rd9+76];
	xor.b32  	%r966, %r966, %r838;
$L__BB0_87:
	and.b32  	%r840, %r809, 16;
	setp.eq.s32 	%p48, %r840, 0;
	@%p48 bra 	$L__BB0_89;
	ld.global.u32 	%r841, [%rd9+80];
	xor.b32  	%r970, %r970, %r841;
	ld.global.u32 	%r842, [%rd9+84];
	xor.b32  	%r969, %r969, %r842;
	ld.global.u32 	%r843, [%rd9+88];
	xor.b32  	%r968, %r968, %r843;
	ld.global.u32 	%r844, [%rd9+92];
	xor.b32  	%r967, %r967, %r844;
	ld.global.u32 	%r845, [%rd9+96];
	xor.b32  	%r966, %r966, %r845;
$L__BB0_89:
	and.b32  	%r847, %r809, 32;
	setp.eq.s32 	%p49, %r847, 0;
	@%p49 bra 	$L__BB0_91;
	ld.global.u32 	%r848, [%rd9+100];
	xor.b32  	%r970, %r970, %r848;
	ld.global.u32 	%r849, [%rd9+104];
	xor.b32  	%r969, %r969, %r849;
	ld.global.u32 	%r850, [%rd9+108];
	xor.b32  	%r968, %r968, %r850;
	ld.global.u32 	%r851, [%rd9+112];
	xor.b32  	%r967, %r967, %r851;
	ld.global.u32 	%r852, [%rd9+116];
	xor.b32  	%r966, %r966, %r852;
$L__BB0_91:
	and.b32  	%r854, %r809, 64;
	setp.eq.s32 	%p50, %r854, 0;
	@%p50 bra 	$L__BB0_93;
	ld.global.u32 	%r855, [%rd9+120];
	xor.b32  	%r970, %r970, %r855;
	ld.global.u32 	%r856, [%rd9+124];
	xor.b32  	%r969, %r969, %r856;
	ld.global.u32 	%r857, [%rd9+128];
	xor.b32  	%r968, %r968, %r857;
	ld.global.u32 	%r858, [%rd9+132];
	xor.b32  	%r967, %r967, %r858;
	ld.global.u32 	%r859, [%rd9+136];
	xor.b32  	%r966, %r966, %r859;
$L__BB0_93:
	and.b32  	%r861, %r809, 128;
	setp.eq.s32 	%p51, %r861, 0;
	@%p51 bra 	$L__BB0_95;
	ld.global.u32 	%r862, [%rd9+140];
	xor.b32  	%r970, %r970, %r862;
	ld.global.u32 	%r863, [%rd9+144];
	xor.b32  	%r969, %r969, %r863;
	ld.global.u32 	%r864, [%rd9+148];
	xor.b32  	%r968, %r968, %r864;
	ld.global.u32 	%r865, [%rd9+152];
	xor.b32  	%r967, %r967, %r865;
	ld.global.u32 	%r866, [%rd9+156];
	xor.b32  	%r966, %r966, %r866;
$L__BB0_95:
	and.b32  	%r868, %r809, 256;
	setp.eq.s32 	%p52, %r868, 0;
	@%p52 bra 	$L__BB0_97;
	ld.global.u32 	%r869, [%rd9+160];
	xor.b32  	%r970, %r970, %r869;
	ld.global.u32 	%r870, [%rd9+164];
	xor.b32  	%r969, %r969, %r870;
	ld.global.u32 	%r871, [%rd9+168];
	xor.b32  	%r968, %r968, %r871;
	ld.global.u32 	%r872, [%rd9+172];
	xor.b32  	%r967, %r967, %r872;
	ld.global.u32 	%r873, [%rd9+176];
	xor.b32  	%r966, %r966, %r873;
$L__BB0_97:
	and.b32  	%r875, %r809, 512;
	setp.eq.s32 	%p53, %r875, 0;
	@%p53 bra 	$L__BB0_99;
	ld.global.u32 	%r876, [%rd9+180];
	xor.b32  	%r970, %r970, %r876;
	ld.global.u32 	%r877, [%rd9+184];
	xor.b32  	%r969, %r969, %r877;
	ld.global.u32 	%r878, [%rd9+188];
	xor.b32  	%r968, %r968, %r878;
	ld.global.u32 	%r879, [%rd9+192];
	xor.b32  	%r967, %r967, %r879;
	ld.global.u32 	%r880, [%rd9+196];
	xor.b32  	%r966, %r966, %r880;
$L__BB0_99:
	and.b32  	%r882, %r809, 1024;
	setp.eq.s32 	%p54, %r882, 0;
	@%p54 bra 	$L__BB0_101;
	ld.global.u32 	%r883, [%rd9+200];
	xor.b32  	%r970, %r970, %r883;
	ld.global.u32 	%r884, [%rd9+204];
	xor.b32  	%r969, %r969, %r884;
	ld.global.u32 	%r885, [%rd9+208];
	xor.b32  	%r968, %r968, %r885;
	ld.global.u32 	%r886, [%rd9+212];
	xor.b32  	%r967, %r967, %r886;
	ld.global.u32 	%r887, [%rd9+216];
	xor.b32  	%r966, %r966, %r887;
$L__BB0_101:
	and.b32  	%r889, %r809, 2048;
	setp.eq.s32 	%p55, %r889, 0;
	@%p55 bra 	$L__BB0_103;
	ld.global.u32 	%r890, [%rd9+220];
	xor.b32  	%r970, %r970, %r890;
	ld.global.u32 	%r891, [%rd9+224];
	xor.b32  	%r969, %r969, %r891;
	ld.global.u32 	%r892, [%rd9+228];
	xor.b32  	%r968, %r968, %r892;
	ld.global.u32 	%r893, [%rd9+232];
	xor.b32  	%r967, %r967, %r893;
	ld.global.u32 	%r894, [%rd9+236];
	xor.b32  	%r966, %r966, %r894;
$L__BB0_103:
	and.b32  	%r896, %r809, 4096;
	setp.eq.s32 	%p56, %r896, 0;
	@%p56 bra 	$L__BB0_105;
	ld.global.u32 	%r897, [%rd9+240];
	xor.b32  	%r970, %r970, %r897;
	ld.global.u32 	%r898, [%rd9+244];
	xor.b32  	%r969, %r969, %r898;
	ld.global.u32 	%r899, [%rd9+248];
	xor.b32  	%r968, %r968, %r899;
	ld.global.u32 	%r900, [%rd9+252];
	xor.b32  	%r967, %r967, %r900;
	ld.global.u32 	%r901, [%rd9+256];
	xor.b32  	%r966, %r966, %r901;
$L__BB0_105:
	and.b32  	%r903, %r809, 8192;
	setp.eq.s32 	%p57, %r903, 0;
	@%p57 bra 	$L__BB0_107;
	ld.global.u32 	%r904, [%rd9+260];
	xor.b32  	%r970, %r970, %r904;
	ld.global.u32 	%r905, [%rd9+264];
	xor.b32  	%r969, %r969, %r905;
	ld.global.u32 	%r906, [%rd9+268];
	xor.b32  	%r968, %r968, %r906;
	ld.global.u32 	%r907, [%rd9+272];
	xor.b32  	%r967, %r967, %r907;
	ld.global.u32 	%r908, [%rd9+276];
	xor.b32  	%r966, %r966, %r908;
$L__BB0_107:
	and.b32  	%r910, %r809, 16384;
	setp.eq.s32 	%p58, %r910, 0;
	@%p58 bra 	$L__BB0_109;
	ld.global.u32 	%r911, [%rd9+280];
	xor.b32  	%r970, %r970, %r911;
	ld.global.u32 	%r912, [%rd9+284];
	xor.b32  	%r969, %r969, %r912;
	ld.global.u32 	%r913, [%rd9+288];
	xor.b32  	%r968, %r968, %r913;
	ld.global.u32 	%r914, [%rd9+292];
	xor.b32  	%r967, %r967, %r914;
	ld.global.u32 	%r915, [%rd9+296];
	xor.b32  	%r966, %r966, %r915;
$L__BB0_109:
	and.b32  	%r917, %r809, 32768;
	setp.eq.s32 	%p59, %r917, 0;
	@%p59 bra 	$L__BB0_111;
	ld.global.u32 	%r918, [%rd9+300];
	xor.b32  	%r970, %r970, %r918;
	ld.global.u32 	%r919, [%rd9+304];
	xor.b32  	%r969, %r969, %r919;
	ld.global.u32 	%r920, [%rd9+308];
	xor.b32  	%r968, %r968, %r920;
	ld.global.u32 	%r921, [%rd9+312];
	xor.b32  	%r967, %r967, %r921;
	ld.global.u32 	%r922, [%rd9+316];
	xor.b32  	%r966, %r966, %r922;
$L__BB0_111:
	add.s32 	%r1149, %r1149, 16;
	setp.ne.s32 	%p60, %r1149, 32;
	@%p60 bra 	$L__BB0_79;
	mad.lo.s32 	%r923, %r1143, -31, %r372;
	add.s32 	%r1143, %r923, 1;
	setp.ne.s32 	%p61, %r1143, 5;
	@%p61 bra 	$L__BB0_78;
	st.local.u32 	[%rd2+4], %r970;
	st.local.v2.u32 	[%rd2+8], {%r969, %r968};
	st.local.v2.u32 	[%rd2+16], {%r967, %r966};
$L__BB0_114:
	shr.u64 	%rd40, %rd4, 2;
	add.s32 	%r953, %r953, 1;
	setp.gt.u64 	%p62, %rd4, 3;
	@%p62 bra 	$L__BB0_2;
$L__BB0_115:
	ld.param.f64 	%fd1, [%rd1+48];
	{
	.reg .b32 %temp; 
	mov.b64 	{%temp, %r924}, %fd1;
	}
	mov.b32 	%f1, %r924;
	abs.f32 	%f2, %f1;
	setp.geu.f32 	%p63, %f2, 0f3FE26666;
	@%p63 bra 	$L__BB0_117;
	mul.f64 	%fd66, %fd1, %fd1;
	fma.rn.f64 	%fd67, %fd66, 0d3FB0066BDC1895E9, 0dBFB3823B180754AF;
	fma.rn.f64 	%fd68, %fd67, %fd66, 0d3FB11E52CC2F79AE;
	fma.rn.f64 	%fd69, %fd68, %fd66, 0dBF924EAF3526861B;
	fma.rn.f64 	%fd70, %fd69, %fd66, 0d3F91DF02A31E6CB7;
	fma.rn.f64 	%fd71, %fd70, %fd66, 0d3F847D18B0EEC6CC;
	fma.rn.f64 	%fd72, %fd71, %fd66, 0d3F8D0AF961BA53B0;
	fma.rn.f64 	%fd73, %fd72, %fd66, 0d3F91BF7734CF1C48;
	fma.rn.f64 	%fd74, %fd73, %fd66, 0d3F96E91483144EF7;
	fma.rn.f64 	%fd75, %fd74, %fd66, 0d3F9F1C6E0A4F9F81;
	fma.rn.f64 	%fd76, %fd75, %fd66, 0d3FA6DB6DC27FA92B;
	fma.rn.f64 	%fd77, %fd76, %fd66, 0d3FB333333320F91B;
	fma.rn.f64 	%fd78, %fd77, %fd66, 0d3FC5555555555F4D;
	mul.f64 	%fd79, %fd66, %fd78;
	fma.rn.f64 	%fd118, %fd79, %fd1, %fd1;
	bra.uni 	$L__BB0_118;
$L__BB0_117:
	abs.f64 	%fd33, %fd1;
	fma.rn.f64 	%fd34, %fd33, 0dBFE0000000000000, 0d3FE0000000000000;
	rsqrt.approx.ftz.f64 	%fd35, %fd34;
	{
	.reg .b32 %temp; 
	mov.b64 	{%r925, %temp}, %fd35;
	}
	{
	.reg .b32 %temp; 
	mov.b64 	{%temp, %r926}, %fd35;
	}
	add.s32 	%r927, %r926, -1048576;
	mov.b64 	%fd36, {%r925, %r927};
	mul.f64 	%fd37, %fd34, %fd35;
	neg.f64 	%fd38, %fd37;
	fma.rn.f64 	%fd39, %fd37, %fd38, %fd34;
	fma.rn.f64 	%fd40, %fd39, %fd36, %fd37;
	neg.f64 	%fd41, %fd40;
	fma.rn.f64 	%fd42, %fd35, %fd41, 0d3FF0000000000000;
	fma.rn.f64 	%fd43, %fd42, %fd36, %fd36;
	fma.rn.f64 	%fd44, %fd40, %fd41, %fd34;
	fma.rn.f64 	%fd45, %fd44, %fd43, %fd40;
	{
	.reg .b32 %temp; 
	mov.b64 	{%temp, %r928}, %fd34;
	}
	setp.lt.s32 	%p64, %r928, 0;
	selp.f64 	%fd46, 0dFFF8000000000000, %fd45, %p64;
	setp.ne.f64 	%p65, %fd34, 0d0000000000000000;
	selp.f64 	%fd47, %fd46, %fd34, %p65;
	fma.rn.f64 	%fd48, %fd34, 0d3FB0066BDC1895E9, 0dBFB3823B180754AF;
	fma.rn.f64 	%fd49, %fd48, %fd34, 0d3FB11E52CC2F79AE;
	fma.rn.f64 	%fd50, %fd49, %fd34, 0dBF924EAF3526861B;
	fma.rn.f64 	%fd51, %fd50, %fd34, 0d3F91DF02A31E6CB7;
	fma.rn.f64 	%fd52, %fd51, %fd34, 0d3F847D18B0EEC6CC;
	fma.rn.f64 	%fd53, %fd52, %fd34, 0d3F8D0AF961BA53B0;
	fma.rn.f64 	%fd54, %fd53, %fd34, 0d3F91BF7734CF1C48;
	fma.rn.f64 	%fd55, %fd54, %fd34, 0d3F96E91483144EF7;
	fma.rn.f64 	%fd56, %fd55, %fd34, 0d3F9F1C6E0A4F9F81;
	fma.rn.f64 	%fd57, %fd56, %fd34, 0d3FA6DB6DC27FA92B;
	fma.rn.f64 	%fd58, %fd57, %fd34, 0d3FB333333320F91B;
	fma.rn.f64 	%fd59, %fd58, %fd34, 0d3FC5555555555F4D;
	mul.f64 	%fd60, %fd34, %fd59;
	mul.f64 	%fd61, %fd47, 0dC000000000000000;
	fma.rn.f64 	%fd62, %fd61, %fd60, 0d3C91A62633145C07;
	add.f64 	%fd63, %fd61, 0d3FE921FB54442D18;
	add.f64 	%fd64, %fd63, %fd62;
	add.f64 	%fd65, %fd64, 0d3FE921FB54442D18;
	copysign.f64 	%fd118, %fd1, %fd65;
$L__BB0_118:
	ld.param.f64 	%fd5, [%rd1+64];
	ld.param.u64 	%rd11, [%rd1+184];
	setp.lt.u64 	%p66, %rd11, 2;
	mov.f64 	%fd121, %fd5;
	mov.f64 	%fd122, %fd5;
	@%p66 bra 	$L__BB0_124;
	ld.param.f64 	%fd6, [%rd1+136];
	ld.param.f64 	%fd7, [%rd1+144];
	ld.param.f64 	%fd8, [%rd1+152];
	ld.param.f64 	%fd9, [%rd1+160];
	ld.param.f64 	%fd10, [%rd1+48];
	ld.param.f64 	%fd11, [%rd1+24];
	ld.param.f64 	%fd12, [%rd1];
	ld.param.f64 	%fd13, [%rd1+96];
	ld.param.f64 	%fd14, [%rd1+120];
	ld.param.f64 	%fd15, [%rd1+128];
	ld.param.f64 	%fd16, [%rd1+112];
	ld.param.f64 	%fd17, [%rd1+88];
	ld.param.f64 	%fd18, [%rd1+104];
	ld.param.f64 	%fd19, [%rd1+80];
	ld.param.f64 	%fd20, [%rd1+72];
	shr.u64 	%rd32, %rd11, 1;
	max.u64 	%rd12, %rd32, 1;
	mov.b16 	%rs7, 0;
	mov.f64 	%fd117, 0d0000000000000000;
	mov.b64 	%rd41, 0;
	mov.f64 	%fd121, %fd5;
	mov.f64 	%fd119, %fd117;
$L__BB0_120:
	mov.u32 	%r555, %r968;
	mov.u32 	%r554, %r967;
	mov.u32 	%r968, %r966;
	setp.gtu.f64 	%p67, %fd118, %fd6;
	setp.ltu.f64 	%p68, %fd118, %fd7;
	or.pred  	%p69, %p67, %p68;
	mov.f64 	%fd122, %fd117;
	@%p69 bra 	$L__BB0_124;
	and.b16  	%rs6, %rs7, 255;
	setp.ne.s16 	%p70, %rs6, 0;
	mov.b16 	%rs7, 1;
	@%p70 bra 	$L__BB0_123;
	setp.gtu.f64 	%p71, %fd119, %fd8;
	setp.ltu.f64 	%p72, %fd119, %fd9;
	or.pred  	%p73, %p71, %p72;
	selp.u16 	%rs7, 1, 0, %p73;
	selp.f64 	%fd121, %fd117, %fd121, %p73;
$L__BB0_123:
	shr.u32 	%r929, %r970, 2;
	xor.b32  	%r930, %r929, %r970;
	shl.b32 	%r931, %r968, 4;
	shl.b32 	%r932, %r930, 1;
	xor.b32  	%r933, %r932, %r931;
	xor.b32  	%r934, %r933, %r930;
	xor.b32  	%r967, %r934, %r968;
	add.s32 	%r935, %r1240, %r967;
	add.s32 	%r936, %r935, 362437;
	shr.u32 	%r937, %r969, 2;
	xor.b32  	%r938, %r937, %r969;
	shl.b32 	%r939, %r967, 4;
	shl.b32 	%r940, %r938, 1;
	xor.b32  	%r941, %r940, %r939;
	xor.b32  	%r942, %r941, %r938;
	xor.b32  	%r966, %r942, %r967;
	add.s32 	%r1240, %r1240, 724874;
	add.s32 	%r943, %r966, %r1240;
	cvt.rn.f32.u32 	%f3, %r936;
	fma.rn.f32 	%f4, %f3, 0f2F800000, 0f2F000000;
	cvt.rn.f32.u32 	%f5, %r943;
	fma.rn.f32 	%f6, %f5, 0f30C90FDB, 0f30490FDB;
	setp.lt.f32 	%p74, %f4, 0f00800000;
	mul.f32 	%f7, %f4, 0f4B000000;
	selp.f32 	%f8, %f7, %f4, %p74;
	selp.f32 	%f9, 0fC1B80000, 0f00000000, %p74;
	mov.b32 	%r944, %f8;
	add.s32 	%r945, %r944, -1059760811;
	and.b32  	%r946, %r945, -8388608;
	sub.s32 	%r947, %r944, %r946;
	mov.b32 	%f10, %r947;
	cvt.rn.f32.s32 	%f11, %r946;
	fma.rn.f32 	%f12, %f11, 0f34000000, %f9;
	add.f32 	%f13, %f10, 0fBF800000;
	fma.rn.f32 	%f14, %f13, 0fBE055027, 0f3E1039F6;
	fma.rn.f32 	%f15, %f14, %f13, 0fBDF8CDCC;
	fma.rn.f32 	%f16, %f15, %f13, 0f3E0F2955;
	fma.rn.f32 	%f17, %f16, %f13, 0fBE2AD8B9;
	fma.rn.f32 	%f18, %f17, %f13, 0f3E4CED0B;
	fma.rn.f32 	%f19, %f18, %f13, 0fBE7FFF22;
	fma.rn.f32 	%f20, %f19, %f13, 0f3EAAAA78;
	fma.rn.f32 	%f21, %f20, %f13, 0fBF000000;
	mul.f32 	%f22, %f13, %f21;
	fma.rn.f32 	%f23, %f22, %f13, %f13;
	fma.rn.f32 	%f24, %f12, 0f3F317218, %f23;
	setp.gt.u32 	%p75, %r944, 2139095039;
	fma.rn.f32 	%f25, %f8, 0f7F800000, 0f7F800000;
	selp.f32 	%f26, %f25, %f24, %p75;
	setp.eq.f32 	%p76, %f8, 0f00000000;
	mul.f32 	%f27, %f26, 0fC0000000;
	selp.f32 	%f28, 0f7F800000, %f27, %p76;
	sqrt.rn.f32 	%f29, %f28;
	sin.approx.f32 	%f30, %f6;
	cos.approx.f32 	%f31, %f6;
	mul.f32 	%f32, %f29, %f30;
	mul.f32 	%f33, %f29, %f31;
	mul.f64 	%fd81, %fd117, %fd12;
	cvt.rn.f32.f64 	%f34, %fd81;
	sin.approx.f32 	%f35, %f34;
	cvt.f64.f32 	%fd82, %f35;
	fma.rn.f64 	%fd83, %fd11, %fd82, %fd10;
	cvt.f64.f32 	%fd84, %f32;
	mul.f64 	%fd85, %fd13, %fd84;
	cvt.rn.f32.f64 	%f36, %fd118;
	sin.approx.f32 	%f37, %f36;
	cvt.f64.f32 	%fd86, %f37;
	fma.rn.f64 	%fd87, %fd119, %fd14, %fd118;
	sub.f64 	%fd88, %fd86, %fd83;
	mul.f64 	%fd89, %fd15, %fd88;
	sub.f64 	%fd90, %fd87, %fd89;
	fma.rn.f64 	%fd91, %fd85, %fd16, %fd90;
	mul.f64 	%fd92, %fd119, %fd17;
	cvt.rn.f32.f64 	%f38, %fd91;
	sin.approx.f32 	%f39, %f38;
	cvt.f64.f32 	%fd93, %f39;
	fma.rn.f64 	%fd94, %fd17, %fd86, %fd93;
	mul.f64 	%fd95, %fd18, %fd94;
	sub.f64 	%fd96, %fd92, %fd95;
	fma.rn.f64 	%fd97, %fd83, %fd14, %fd96;
	fma.rn.f64 	%fd98, %fd85, %fd19, %fd97;
	add.f64 	%fd99, %fd117, %fd20;
	mul.f64 	%fd100, %fd99, %fd12;
	cvt.rn.f32.f64 	%f40, %fd100;
	sin.approx.f32 	%f41, %f40;
	cvt.f64.f32 	%fd101, %f41;
	fma.rn.f64 	%fd102, %fd11, %fd101, %fd10;
	cvt.f64.f32 	%fd103, %f33;
	mul.f64 	%fd104, %fd13, %fd103;
	fma.rn.f64 	%fd105, %fd98, %fd14, %fd91;
	sub.f64 	%fd106, %fd93, %fd102;
	mul.f64 	%fd107, %fd15, %fd106;
	sub.f64 	%fd108, %fd105, %fd107;
	fma.rn.f64 	%fd118, %fd104, %fd16, %fd108;
	mul.f64 	%fd109, %fd98, %fd17;
	cvt.rn.f32.f64 	%f42, %fd118;
	sin.approx.f32 	%f43, %f42;
	cvt.f64.f32 	%fd110, %f43;
	fma.rn.f64 	%fd111, %fd17, %fd93, %fd110;
	mul.f64 	%fd112, %fd18, %fd111;
	sub.f64 	%fd113, %fd109, %fd112;
	fma.rn.f64 	%fd114, %fd102, %fd14, %fd113;
	fma.rn.f64 	%fd119, %fd104, %fd19, %fd114;
	add.f64 	%fd117, %fd99, %fd20;
	add.s64 	%rd41, %rd41, 1;
	setp.ne.s64 	%p77, %rd41, %rd12;
	mov.u32 	%r969, %r554;
	mov.u32 	%r970, %r555;
	mov.f64 	%fd122, %fd5;
	@%p77 bra 	$L__BB0_120;
$L__BB0_124:
	ld.param.u64 	%rd39, [_Z11calc_kernel6ParamsPdS0__param_2];
	ld.param.u64 	%rd38, [_Z11calc_kernel6ParamsPdS0__param_1];
	cvta.to.global.u64 	%rd33, %rd38;
	cvta.to.global.u64 	%rd34, %rd39;
	shl.b64 	%rd35, %rd3, 3;
	add.s64 	%rd36, %rd33, %rd35;
	st.global.f64 	[%rd36], %fd122;
	add.s64 	%rd37, %rd34, %rd35;
	st.global.f64 	[%rd37], %fd121;
	ret;

}
	// .globl	_Z23calc_probability_kernelPdmmP6Results
.visible .entry _Z23calc_probability_kernelPdmmP6Results(
	.param .u64 .ptr .align 1 _Z23calc_probability_kernelPdmmP6Results_param_0,
	.param .u64 _Z23calc_probability_kernelPdmmP6Results_param_1,
	.param .u64 _Z23calc_probability_kernelPdmmP6Results_param_2,
	.param .u64 .ptr .align 1 _Z23calc_probability_kernelPdmmP6Results_param_3,
	.param .u16 _Z23calc_probability_kernelPdmmP6Results_param_4
)
{
	.reg .pred 	%p<21>;
	.reg .b16 	%rs<2>;
	.reg .b32 	%r<5>;
	.reg .b64 	%rd<87>;
	.reg .b64 	%fd<198>;

	ld.param.u64 	%rd49, [_Z23calc_probability_kernelPdmmP6Results_param_0];
	ld.param.u64 	%rd48, [_Z23calc_probability_kernelPdmmP6Results_param_1];
	ld.param.u64 	%rd50, [_Z23calc_probability_kernelPdmmP6Results_param_3];
	ld.param.u16 	%rs1, [_Z23calc_probability_kernelPdmmP6Results_param_4];
	cvta.to.global.u64 	%rd1, %rd49;
	cvta.to.global.u64 	%rd2, %rd50;
	mov.u32 	%r1, %tid.x;
	mov.u32 	%r2, %ctaid.x;
	mov.u32 	%r3, %ntid.x;
	mad.lo.s32 	%r4, %r2, %r3, %r1;
	cvt.s64.s32 	%rd3, %r4;
	mul.lo.s64 	%rd82, %rd48, %rd3;
	add.s64 	%rd5, %rd82, %rd48;
	setp.ge.u64 	%p1, %rd82, %rd5;
	mov.f64 	%fd188, 0d0000000000000000;
	@%p1 bra 	$L__BB1_13;
	add.s64 	%rd51, %rd48, -1;
	and.b64  	%rd6, %rd48, 15;
	setp.lt.u64 	%p2, %rd51, 15;
	mov.f64 	%fd188, 0d0000000000000000;
	mov.u64 	%rd74, %rd82;
	@%p2 bra 	$L__BB1_4;
	and.b64  	%rd72, %rd48, -16;
	shl.b64 	%rd52, %rd82, 3;
	add.s64 	%rd53, %rd52, %rd1;
	add.s64 	%rd71, %rd53, 64;
	mov.f64 	%fd188, 0d0000000000000000;
	mov.u64 	%rd74, %rd82;
$L__BB1_3:
	.pragma "nounroll";
	ld.global.f64 	%fd34, [%rd71+-64];
	add.f64 	%fd35, %fd188, %fd34;
	ld.global.f64 	%fd36, [%rd71+-56];
	add.f64 	%fd37, %fd35, %fd36;
	ld.global.f64 	%fd38, [%rd71+-48];
	add.f64 	%fd39, %fd37, %fd38;
	ld.global.f64 	%fd40, [%rd71+-40];
	add.f64 	%fd41, %fd39, %fd40;
	ld.global.f64 	%fd42, [%rd71+-32];
	add.f64 	%fd43, %fd41, %fd42;
	ld.global.f64 	%fd44, [%rd71+-24];
	add.f64 	%fd45, %fd43, %fd44;
	ld.global.f64 	%fd46, [%rd71+-16];
	add.f64 	%fd47, %fd45, %fd46;
	ld.global.f64 	%fd48, [%rd71+-8];
	add.f64 	%fd49, %fd47, %fd48;
	ld.global.f64 	%fd50, [%rd71];
	add.f64 	%fd51, %fd49, %fd50;
	ld.global.f64 	%fd52, [%rd71+8];
	add.f64 	%fd53, %fd51, %fd52;
	ld.global.f64 	%fd54, [%rd71+16];
	add.f64 	%fd55, %fd53, %fd54;
	ld.global.f64 	%fd56, [%rd71+24];
	add.f64 	%fd57, %fd55, %fd56;
	ld.global.f64 	%fd58, [%rd71+32];
	add.f64 	%fd59, %fd57, %fd58;
	ld.global.f64 	%fd60, [%rd71+40];
	add.f64 	%fd61, %fd59, %fd60;
	ld.global.f64 	%fd62, [%rd71+48];
	add.f64 	%fd63, %fd61, %fd62;
	ld.global.f64 	%fd64, [%rd71+56];
	add.f64 	%fd188, %fd63, %fd64;
	add.s64 	%rd74, %rd74, 16;
	add.s64 	%rd72, %rd72, -16;
	add.s64 	%rd71, %rd71, 128;
	setp.ne.s64 	%p3, %rd72, 0;
	@%p3 bra 	$L__BB1_3;
$L__BB1_4:
	setp.eq.s64 	%p4, %rd6, 0;
	@%p4 bra 	$L__BB1_13;
	and.b64  	%rd16, %rd48, 7;
	setp.lt.u64 	%p5, %rd6, 8;
	@%p5 bra 	$L__BB1_7;
	shl.b64 	%rd54, %rd74, 3;
	add.s64 	%rd55, %rd1, %rd54;
	ld.global.f64 	%fd66, [%rd55];
	add.f64 	%fd67, %fd188, %fd66;
	ld.global.f64 	%fd68, [%rd55+8];
	add.f64 	%fd69, %fd67, %fd68;
	ld.global.f64 	%fd70, [%rd55+16];
	add.f64 	%fd71, %fd69, %fd70;
	ld.global.f64 	%fd72, [%rd55+24];
	add.f64 	%fd73, %fd71, %fd72;
	ld.global.f64 	%fd74, [%rd55+32];
	add.f64 	%fd75, %fd73, %fd74;
	ld.global.f64 	%fd76, [%rd55+40];
	add.f64 	%fd77, %fd75, %fd76;
	ld.global.f64 	%fd78, [%rd55+48];
	add.f64 	%fd79, %fd77, %fd78;
	ld.global.f64 	%fd80, [%rd55+56];
	add.f64 	%fd188, %fd79, %fd80;
	add.s64 	%rd74, %rd74, 8;
$L__BB1_7:
	setp.eq.s64 	%p6, %rd16, 0;
	@%p6 bra 	$L__BB1_13;
	and.b64  	%rd77, %rd48, 3;
	setp.lt.u64 	%p7, %rd16, 4;
	@%p7 bra 	$L__BB1_10;
	shl.b64 	%rd56, %rd74, 3;
	add.s64 	%rd57, %rd1, %rd56;
	ld.global.f64 	%fd82, [%rd57];
	add.f64 	%fd83, %fd188, %fd82;
	ld.global.f64 	%fd84, [%rd57+8];
	add.f64 	%fd85, %fd83, %fd84;
	ld.global.f64 	%fd86, [%rd57+16];
	add.f64 	%fd87, %fd85, %fd86;
	ld.global.f64 	%fd88, [%rd57+24];
	add.f64 	%fd188, %fd87, %fd88;
	add.s64 	%rd74, %rd74, 4;
$L__BB1_10:
	setp.eq.s64 	%p8, %rd77, 0;
	@%p8 bra 	$L__BB1_13;
	shl.b64 	%rd58, %rd74, 3;
	add.s64 	%rd78, %rd1, %rd58;
$L__BB1_12:
	.pragma "nounroll";
	ld.global.f64 	%fd89, [%rd78];
	add.f64 	%fd188, %fd188, %fd89;
	add.s64 	%rd78, %rd78, 8;
	add.s64 	%rd77, %rd77, -1;
	setp.ne.s64 	%p9, %rd77, 0;
	@%p9 bra 	$L__BB1_12;
$L__BB1_13:
	setp.ge.u64 	%p10, %rd82, %rd5;
	cvt.rn.f64.u64 	%fd14, %rd48;
	div.rn.f64 	%fd15, %fd188, %fd14;
	mov.f64 	%fd197, 0d0000000000000000;
	@%p10 bra 	$L__BB1_26;
	add.s64 	%rd59, %rd48, -1;
	and.b64  	%rd27, %rd48, 15;
	setp.lt.u64 	%p11, %rd59, 15;
	mov.f64 	%fd197, 0d0000000000000000;
	@%p11 bra 	$L__BB1_17;
	and.b64  	%rd80, %rd48, -16;
	shl.b64 	%rd60, %rd82, 3;
	add.s64 	%rd61, %rd60, %rd1;
	add.s64 	%rd79, %rd61, 64;
	mov.f64 	%fd197, 0d0000000000000000;
$L__BB1_16:
	.pragma "nounroll";
	ld.global.f64 	%fd94, [%rd79+-64];
	sub.f64 	%fd95, %fd94, %fd15;
	fma.rn.f64 	%fd96, %fd95, %fd95, %fd197;
	ld.global.f64 	%fd97, [%rd79+-56];
	sub.f64 	%fd98, %fd97, %fd15;
	fma.rn.f64 	%fd99, %fd98, %fd98, %fd96;
	ld.global.f64 	%fd100, [%rd79+-48];
	sub.f64 	%fd101, %fd100, %fd15;
	fma.rn.f64 	%fd102, %fd101, %fd101, %fd99;
	ld.global.f64 	%fd103, [%rd79+-40];
	sub.f64 	%fd104, %fd103, %fd15;
	fma.rn.f64 	%fd105, %fd104, %fd104, %fd102;
	ld.global.f64 	%fd106, [%rd79+-32];
	sub.f64 	%fd107, %fd106, %fd15;
	fma.rn.f64 	%fd108, %fd107, %fd107, %fd105;
	ld.global.f64 	%fd109, [%rd79+-24];
	sub.f64 	%fd110, %fd109, %fd15;
	fma.rn.f64 	%fd111, %fd110, %fd110, %fd108;
	ld.global.f64 	%fd112, [%rd79+-16];
	sub.f64 	%fd113, %fd112, %fd15;
	fma.rn.f64 	%fd114, %fd113, %fd113, %fd111;
	ld.global.f64 	%fd115, [%rd79+-8];
	sub.f64 	%fd116, %fd115, %fd15;
	fma.rn.f64 	%fd117, %fd116, %fd116, %fd114;
	ld.global.f64 	%fd118, [%rd79];
	sub.f64 	%fd119, %fd118, %fd15;
	fma.rn.f64 	%fd120, %fd119, %fd119, %fd117;
	ld.global.f64 	%fd121, [%rd79+8];
	sub.f64 	%fd122, %fd121, %fd15;
	fma.rn.f64 	%fd123, %fd122, %fd122, %fd120;
	ld.global.f64 	%fd124, [%rd79+16];
	sub.f64 	%fd125, %fd124, %fd15;
	fma.rn.f64 	%fd126, %fd125, %fd125, %fd123;
	ld.global.f64 	%fd127, [%rd79+24];
	sub.f64 	%fd128, %fd127, %fd15;
	fma.rn.f64 	%fd129, %fd128, %fd128, %fd126;
	ld.global.f64 	%fd130, [%rd79+32];
	sub.f64 	%fd131, %fd130, %fd15;
	fma.rn.f64 	%fd132, %fd131, %fd131, %fd129;
	ld.global.f64 	%fd133, [%rd79+40];
	sub.f64 	%fd134, %fd133, %fd15;
	fma.rn.f64 	%fd135, %fd134, %fd134, %fd132;
	ld.global.f64 	%fd136, [%rd79+48];
	sub.f64 	%fd137, %fd136, %fd15;
	fma.rn.f64 	%fd138, %fd137, %fd137, %fd135;
	ld.global.f64 	%fd139, [%rd79+56];
	sub.f64 	%fd140, %fd139, %fd15;
	fma.rn.f64 	%fd197, %fd140, %fd140, %fd138;
	add.s64 	%rd82, %rd82, 16;
	add.s64 	%rd80, %rd80, -16;
	add.s64 	%rd79, %rd79, 128;
	setp.ne.s64 	%p12, %rd80, 0;
	@%p12 bra 	$L__BB1_16;
$L__BB1_17:
	setp.eq.s64 	%p13, %rd27, 0;
	@%p13 bra 	$L__BB1_26;
	and.b64  	%rd37, %rd48, 7;
	setp.lt.u64 	%p14, %rd27, 8;
	@%p14 bra 	$L__BB1_20;
	shl.b64 	%rd62, %rd82, 3;
	add.s64 	%rd63, %rd1, %rd62;
	ld.global.f64 	%fd142, [%rd63];
	sub.f64 	%fd143, %fd142, %fd15;
	fma.rn.f64 	%fd144, %fd143, %fd143, %fd197;
	ld.global.f64 	%fd145, [%rd63+8];
	sub.f64 	%fd146, %fd145, %fd15;
	fma.rn.f64 	%fd147, %fd146, %fd146, %fd144;
	ld.global.f64 	%fd148, [%rd63+16];
	sub.f64 	%fd149, %fd148, %fd15;
	fma.rn.f64 	%fd150, %fd149, %fd149, %fd147;
	ld.global.f64 	%fd151, [%rd63+24];
	sub.f64 	%fd152, %fd151, %fd15;
	fma.rn.f64 	%fd153, %fd152, %fd152, %fd150;
	ld.global.f64 	%fd154, [%rd63+32];
	sub.f64 	%fd155, %fd154, %fd15;
	fma.rn.f64 	%fd156, %fd155, %fd155, %fd153;
	ld.global.f64 	%fd157, [%rd63+40];
	sub.f64 	%fd158, %fd157, %fd15;
	fma.rn.f64 	%fd159, %fd158, %fd158, %fd156;
	ld.global.f64 	%fd160, [%rd63+48];
	sub.f64 	%fd161, %fd160, %fd15;
	fma.rn.f64 	%fd162, %fd161, %fd161, %fd159;
	ld.global.f64 	%fd163, [%rd63+56];
	sub.f64 	%fd164, %fd163, %fd15;
	fma.rn.f64 	%fd197, %fd164, %fd164, %fd162;
	add.s64 	%rd82, %rd82, 8;
$L__BB1_20:
	setp.eq.s64 	%p15, %rd37, 0;
	@%p15 bra 	$L__BB1_26;
	and.b64  	%rd85, %rd48, 3;
	setp.lt.u64 	%p16, %rd37, 4;
	@%p16 bra 	$L__BB1_23;
	shl.b64 	%rd64, %rd82, 3;
	add.s64 	%rd65, %rd1, %rd64;
	ld.global.f64 	%fd166, [%rd65];
	sub.f64 	%fd167, %fd166, %fd15;
	fma.rn.f64 	%fd168, %fd167, %fd167, %fd197;
	ld.global.f64 	%fd169, [%rd65+8];
	sub.f64 	%fd170, %fd169, %fd15;
	fma.rn.f64 	%fd171, %fd170, %fd170, %fd168;
	ld.global.f64 	%fd172, [%rd65+16];
	sub.f64 	%fd173, %fd172, %fd15;
	fma.rn.f64 	%fd174, %fd173, %fd173, %fd171;
	ld.global.f64 	%fd175, [%rd65+24];
	sub.f64 	%fd176, %fd175, %fd15;
	fma.rn.f64 	%fd197, %fd176, %fd176, %fd174;
	add.s64 	%rd82, %rd82, 4;
$L__BB1_23:
	setp.eq.s64 	%p17, %rd85, 0;
	@%p17 bra 	$L__BB1_26;
	shl.b64 	%rd66, %rd82, 3;
	add.s64 	%rd86, %rd1, %rd66;
$L__BB1_25:
	.pragma "nounroll";
	ld.global.f64 	%fd177, [%rd86];
	sub.f64 	%fd178, %fd177, %fd15;
	fma.rn.f64 	%fd197, %fd178, %fd178, %fd197;
	add.s64 	%rd86, %rd86, 8;
	add.s64 	%rd85, %rd85, -1;
	setp.ne.s64 	%p18, %rd85, 0;
	@%p18 bra 	$L__BB1_25;
$L__BB1_26:
	div.rn.f64 	%fd179, %fd197, %fd14;
	sqrt.rn.f64 	%fd29, %fd179;
	setp.eq.s16 	%p19, %rs1, 1;
	@%p19 bra 	$L__BB1_29;
	setp.ne.s16 	%p20, %rs1, 0;
	@%p20 bra 	$L__BB1_30;
	shl.b64 	%rd69, %rd3, 5;
	add.s64 	%rd70, %rd2, %rd69;
	st.global.f64 	[%rd70], %fd15;
	st.global.f64 	[%rd70+8], %fd29;
	bra.uni 	$L__BB1_30;
$L__BB1_29:
	shl.b64 	%rd67, %rd3, 5;
	add.s64 	%rd68, %rd2, %rd67;
	st.global.f64 	[%rd68+16], %fd15;
	st.global.f64 	[%rd68+24], %fd29;
$L__BB1_30:
	ret;

}


// ===== COMPILED SASS (sm_100) =====

	.target	sm_100

	.elftype	@"ET_EXEC"


//--------------------- .note.nv.tkinfo           --------------------------
	.section	.note.nv.tkinfo,"",@"SHT_NOTE"
	.sectionflags	@"SHF_NOTE_NV_TKINFO"
	.tkinfo
        /*0018*/ 	.word	0x00000002
        /*0030*/ 	.string	""
        /*0030*/ 	.string	"ptxas"
        /*0030*/ 	.string	"Cuda compilation tools, release 13.0, V13.0.88"
        /*0030*/ 	.string	"Build cuda_13.0.r13.0/compiler.36424714_0"
        /*0030*/ 	.string	"-arch sm_100 -m 64 "



//--------------------- .note.nv.cuinfo           --------------------------
	.section	.note.nv.cuinfo,"",@"SHT_NOTE"
	.sectionflags	@"SHF_NOTE_NV_CUINFO"
        /*0018*/ 	.short	0x0002
        /*001a*/ 	.short	0x0064
        /*001c*/ 	.short	0x0082
	.zero		2


//--------------------- .nv.info                  --------------------------
	.section	.nv.info,"",@"SHT_CUDA_INFO"
	.align	4


	//----- nvinfo : EIATTR_REGCOUNT
	.align		4
        /*0000*/ 	.byte	0x04, 0x2f
        /*0002*/ 	.short	(.L_10 - .L_9)
	.align		4
.L_9:
        /*0004*/ 	.word	index@(_Z11calc_kernel6ParamsPdS0_)
        /*0008*/ 	.word	0x00000020


	//----- nvinfo : EIATTR_FRAME_SIZE
	.align		4
.L_10:
        /*000c*/ 	.byte	0x04, 0x11
        /*000e*/ 	.short	(.L_12 - .L_11)
	.align		4
.L_11:
        /*0010*/ 	.word	index@($__internal_2_$__cuda_sm20_sqrt_rn_f32_slowpath)
        /*0014*/ 	.word	0x00000030


	//----- nvinfo : EIATTR_FRAME_SIZE
	.align		4
.L_12:
        /*0018*/ 	.byte	0x04, 0x11
        /*001a*/ 	.short	(.L_14 - .L_13)
	.align		4
.L_13:
        /*001c*/ 	.word	index@(_Z11calc_kernel6ParamsPdS0_)
        /*0020*/ 	.word	0x00000030


	//----- nvinfo : EIATTR_REGCOUNT
	.align		4
.L_14:
        /*0024*/ 	.byte	0x04, 0x2f
        /*0026*/ 	.short	(.L_16 - .L_15)
	.align		4
.L_15:
        /*0028*/ 	.word	index@(_Z23calc_probability_kernelPdmmP6Results)
        /*002c*/ 	.word	0x00000020


	//----- nvinfo : EIATTR_FRAME_SIZE
	.align		4
.L_16:
        /*0030*/ 	.byte	0x04, 0x11
        /*0032*/ 	.short	(.L_18 - .L_17)
	.align		4
.L_17:
        /*0034*/ 	.word	index@($__internal_1_$__cuda_sm20_dsqrt_rn_f64_mediumpath_v1)
        /*0038*/ 	.word	0x00000000


	//----- nvinfo : EIATTR_FRAME_SIZE
	.align		4
.L_18:
        /*003c*/ 	.byte	0x04, 0x11
        /*003e*/ 	.short	(.L_20 - .L_19)
	.align		4
.L_19:
        /*0040*/ 	.word	index@($__internal_0_$__cuda_sm20_div_rn_f64_full)
        /*0044*/ 	.word	0x00000000


	//----- nvinfo : EIATTR_FRAME_SIZE
	.align		4
.L_20:
        /*0048*/ 	.byte	0x04, 0x11
        /*004a*/ 	.short	(.L_22 - .L_21)
	.align		4
.L_21:
        /*004c*/ 	.word	index@(_Z23calc_probability_kernelPdmmP6Results)
        /*0050*/ 	.word	0x00000000


	//----- nvinfo : EIATTR_MIN_STACK_SIZE
	.align		4
.L_22:
        /*0054*/ 	.byte	0x04, 0x12
        /*0056*/ 	.short	(.L_24 - .L_23)
	.align		4
.L_23:
        /*0058*/ 	.word	index@(_Z23calc_probability_kernelPdmmP6Results)
        /*005c*/ 	.word	0x00000000


	//----- nvinfo : EIATTR_MIN_STACK_SIZE
	.align		4
.L_24:
        /*0060*/ 	.byte	0x04, 0x12
        /*0062*/ 	.short	(.L_26 - .L_25)
	.align		4
.L_25:
        /*0064*/ 	.word	index@(_Z11calc_kernel6ParamsPdS0_)
        /*0068*/ 	.word	0x00000030
.L_26:


//--------------------- .nv.compat                --------------------------
	.section	.nv.compat,"",@"SHT_CUDA_COMPAT_INFO"
	.align	4
        /*0000*/ 	.byte	0x02, 0x09, 0x00, 0x00, 0x02, 0x02, 0x01, 0x00, 0x02, 0x05, 0x05, 0x00, 0x03, 0x07, 0x01, 0x01
        /*0010*/ 	.byte	0x02, 0x03, 0x00, 0x00, 0x02, 0x06, 0x01, 0x00, 0x04, 0x0b, 0x08, 0x00, 0x01, 0x00, 0x00, 0x00
        /*0020*/ 	.byte	0x00, 0x00, 0x00, 0x00


//--------------------- .nv.info._Z23calc_probability_kernelPdmmP6Results --------------------------
	.section	.nv.info._Z23calc_probability_kernelPdmmP6Results,"",@"SHT_CUDA_INFO"
	.sectionflags	@""
	.align	4


	//----- nvinfo : EIATTR_CUDA_API_VERSION
	.align		4
        /*0000*/ 	.byte	0x04, 0x37
        /*0002*/ 	.short	(.L_28 - .L_27)
.L_27:
        /*0004*/ 	.word	0x00000082


	//----- nvinfo : EIATTR_KPARAM_INFO
	.align		4
.L_28:
        /*0008*/ 	.byte	0x04, 0x17
        /*000a*/ 	.short	(.L_30 - .L_29)
.L_29:
        /*000c*/ 	.word	0x00000000
        /*0010*/ 	.short	0x0004
        /*0012*/ 	.short	0x0020
        /*0014*/ 	.byte	0x00, 0xf0, 0x09, 0x00


	//----- nvinfo : EIATTR_KPARAM_INFO
	.align		4
.L_30:
        /*0018*/ 	.byte	0x04, 0x17
        /*001a*/ 	.short	(.L_32 - .L_31)
.L_31:
        /*001c*/ 	.word	0x00000000
        /*0020*/ 	.short	0x0003
        /*0022*/ 	.short	0x0018
        /*0024*/ 	.byte	0x00, 0xf5, 0x21, 0x00


	//----- nvinfo : EIATTR_KPARAM_INFO
	.align		4
.L_32:
        /*0028*/ 	.byte	0x04, 0x17
        /*002a*/ 	.short	(.L_34 - .L_33)
.L_33:
        /*002c*/ 	.word	0x00000000
        /*0030*/ 	.short	0x0002
        /*0032*/ 	.short	0x0010
        /*0034*/ 	.byte	0x00, 0xf0, 0x21, 0x00


	//----- nvinfo : EIATTR_KPARAM_INFO
	.align		4
.L_34:
        /*0038*/ 	.byte	0x04, 0x17
        /*003a*/ 	.short	(.L_36 - .L_35)
.L_35:
        /*003c*/ 	.word	0x00000000
        /*0040*/ 	.short	0x0001
        /*0042*/ 	.short	0x0008
        /*0044*/ 	.byte	0x00, 0xf0, 0x21, 0x00


	//----- nvinfo : EIATTR_KPARAM_INFO
	.align		4
.L_36:
        /*0048*/ 	.byte	0x04, 0x17
        /*004a*/ 	.short	(.L_38 - .L_37)
.L_37:
        /*004c*/ 	.word	0x00000000
        /*0050*/ 	.short	0x0000
        /*0052*/ 	.short	0x0000
        /*0054*/ 	.byte	0x00, 0xf5, 0x21, 0x00


	//----- nvinfo : EIATTR_SPARSE_MMA_MASK
	.align		4
.L_38:
        /*0058*/ 	.byte	0x03, 0x50
        /*005a*/ 	.short	0x0000


	//----- nvinfo : EIATTR_MAXREG_COUNT
	.align		4
        /*005c*/ 	.byte	0x03, 0x1b
        /*005e*/ 	.short	0x00ff


	//----- nvinfo : EIATTR_MERCURY_ISA_VERSION
	.align		4
        /*0060*/ 	.byte	0x03, 0x5f
        /*0062*/ 	.short	0x0101


	//----- nvinfo : EIATTR_VRC_CTA_INIT_COUNT
	.align		4
        /*0064*/ 	.byte	0x02, 0x4a
	.zero		1
	.zero		1


	//----- nvinfo : EIATTR_EXIT_INSTR_OFFSETS
	.align		4
        /*0068*/ 	.byte	0x04, 0x1c
        /*006a*/ 	.short	(.L_40 - .L_39)


	//   ....[0]....
.L_39:
        /*006c*/ 	.word	0x00001790


	//   ....[1]....
        /*0070*/ 	.word	0x000017f0


	//   ....[2]....
        /*0074*/ 	.word	0x00001850


	//----- nvinfo : EIATTR_CRS_STACK_SIZE
	.align		4
.L_40:
        /*0078*/ 	.byte	0x04, 0x1e
        /*007a*/ 	.short	(.L_42 - .L_41)
.L_41:
        /*007c*/ 	.word	0x00000000


	//----- nvinfo : EIATTR_CBANK_PARAM_SIZE
	.align		4
.L_42:
        /*0080*/ 	.byte	0x03, 0x19
        /*0082*/ 	.short	0x0022


	//----- nvinfo : EIATTR_PARAM_CBANK
	.align		4
        /*0084*/ 	.byte	0x04, 0x0a
        /*0086*/ 	.short	(.L_44 - .L_43)
	.align		4
.L_43:
        /*0088*/ 	.word	index@(.nv.constant0._Z23calc_probability_kernelPdmmP6Results)
        /*008c*/ 	.short	0x0380
        /*008e*/ 	.short	0x0022


	//----- nvinfo : EIATTR_SW_WAR
	.align		4
.L_44:
        /*0090*/ 	.byte	0x04, 0x36
        /*0092*/ 	.short	(.L_46 - .L_45)
.L_45:
        /*0094*/ 	.word	0x00000008
.L_46:


//--------------------- .nv.info._Z11calc_kernel6ParamsPdS0_ --------------------------
	.section	.nv.info._Z11calc_kernel6ParamsPdS0_,"",@"SHT_CUDA_INFO"
	.sectionflags	@""
	.align	4


	//----- nvinfo : EIATTR_CUDA_API_VERSION
	.align		4
        /*0000*/ 	.byte	0x04, 0x37
        /*0002*/ 	.short	(.L_48 - .L_47)
.L_47:
        /*0004*/ 	.word	0x00000082


	//----- nvinfo : EIATTR_KPARAM_INFO
	.align		4
.L_48:
        /*0008*/ 	.byte	0x04, 0x17
        /*000a*/ 	.short	(.L_50 - .L_49)
.L_49:
        /*000c*/ 	.word	0x00000000
        /*0010*/ 	.short	0x0002
        /*0012*/ 	.short	0x0108
        /*0014*/ 	.byte	0x00, 0xf5, 0x21, 0x00


	//----- nvinfo : EIATTR_KPARAM_INFO
	.align		4
.L_50:
        /*0018*/ 	.byte	0x04, 0x17
        /*001a*/ 	.short	(.L_52 - .L_51)
.L_51:
        /*001c*/ 	.word	0x00000000
        /*0020*/ 	.short	0x0001
        /*0022*/ 	.short	0x0100
        /*0024*/ 	.byte	0x00, 0xf5, 0x21, 0x00


	//----- nvinfo : EIATTR_KPARAM_INFO
	.align		4
.L_52:
        /*0028*/ 	.byte	0x04, 0x17
        /*002a*/ 	.short	(.L_54 - .L_53)
.L_53:
        /*002c*/ 	.word	0x00000000
        /*0030*/ 	.short	0x0000
        /*0032*/ 	.short	0x0000
        /*0034*/ 	.byte	0x00, 0xf0, 0x01, 0x04


	//----- nvinfo : EIATTR_SPARSE_MMA_MASK
	.align		4
.L_54:
        /*0038*/ 	.byte	0x03, 0x50
        /*003a*/ 	.short	0x0000


	//----- nvinfo : EIATTR_MAXREG_COUNT
	.align		4
        /*003c*/ 	.byte	0x03, 0x1b
        /*003e*/ 	.short	0x00ff


	//----- nvinfo : EIATTR_MERCURY_ISA_VERSION
	.align		4
        /*0040*/ 	.byte	0x03, 0x5f
        /*0042*/ 	.short	0x0101


	//----- nvinfo : EIATTR_VRC_CTA_INIT_COUNT
	.align		4
        /*0044*/ 	.byte	0x02, 0x4a
	.zero		1
	.zero		1


	//----- nvinfo : EIATTR_EXIT_INSTR_OFFSETS
	.align		4
        /*0048*/ 	.byte	0x04, 0x1c
        /*004a*/ 	.short	(.L_56 - .L_55)


	//   ....[0]....
.L_55:
        /*004c*/ 	.word	0x00003a50


	//----- nvinfo : EIATTR_CRS_STACK_SIZE
	.align		4
.L_56:
        /*0050*/ 	.byte	0x04, 0x1e
        /*0052*/ 	.short	(.L_58 - .L_57)
.L_57:
        /*0054*/ 	.word	0x00000000


	//----- nvinfo : EIATTR_CBANK_PARAM_SIZE
	.align		4
.L_58:
        /*0058*/ 	.byte	0x03, 0x19
        /*005a*/ 	.short	0x0110


	//----- nvinfo : EIATTR_PARAM_CBANK
	.align		4
        /*005c*/ 	.byte	0x04, 0x0a
        /*005e*/ 	.short	(.L_60 - .L_59)
	.align		4
.L_59:
        /*0060*/ 	.word	index@(.nv.constant0._Z11calc_kernel6ParamsPdS0_)
        /*0064*/ 	.short	0x0380
        /*0066*/ 	.short	0x0110


	//----- nvinfo : EIATTR_SW_WAR
	.align		4
.L_60:
        /*0068*/ 	.byte	0x04, 0x36
        /*006a*/ 	.short	(.L_62 - .L_61)
.L_61:
        /*006c*/ 	.word	0x00000008
.L_62:


//--------------------- .nv.callgraph             --------------------------
	.section	.nv.callgraph,"",@"SHT_CUDA_CALLGRAPH"
	.align	4
	.sectionentsize	8
	.align		4
        /*0000*/ 	.word	0x00000000
	.align		4
        /*0004*/ 	.word	0xffffffff
	.align		4
        /*0008*/ 	.word	0x00000000
	.align		4
        /*000c*/ 	.word	0xfffffffe
	.align		4
        /*0010*/ 	.word	0x00000000
	.align		4
        /*0014*/ 	.word	0xfffffffd
	.align		4
        /*0018*/ 	.word	0x00000000
	.align		4
        /*001c*/ 	.word	0xfffffffc


//--------------------- .nv.constant4             --------------------------
	.section	.nv.constant4,"a",@progbits
	.align	8
	.align		8
.nv.constant4:
        /*0000*/ 	.dword	precalc_xorwow_matrix
	.align		8
        /*0008*/ 	.dword	precalc_xorwow_offset_matrix
	.align		8
        /*0010*/ 	.dword	mrg32k3aM1
	.align		8
        /*0018*/ 	.dword	mrg32k3aM2
	.align		8
        /*0020*/ 	.dword	mrg32k3aM1SubSeq
	.align		8
        /*0028*/ 	.dword	mrg32k3aM2SubSeq
	.align		8
        /*0030*/ 	.dword	mrg32k3aM1Seq
	.align		8
        /*0038*/ 	.dword	mrg32k3aM2Seq


//--------------------- .nv.constant3             --------------------------
	.section	.nv.constant3,"a",@progbits
	.align	8
.nv.constant3:
	.type		__cr_lgamma_table,@object
	.size		__cr_lgamma_table,(.L_8 - __cr_lgamma_table)
__cr_lgamma_table:
        /*0000*/ 	.byte	0x00, 0x00, 0x00, 0x00, 0x00, 0x00, 0x00, 0x00, 0x00, 0x00, 0x00, 0x00, 0x00, 0x00, 0x00, 0x00
        /*0010*/ 	.byte	0xef, 0x39, 0xfa, 0xfe, 0x42, 0x2e, 0xe6, 0x3f, 0x02, 0x20, 0x2a, 0xfa, 0x0b, 0xab, 0xfc, 0x3f
        /*0020*/ 	.byte	0xf9, 0x2c, 0x92, 0x7c, 0xa7, 0x6c, 0x09, 0x40, 0xc9, 0x79, 0x44, 0x3c, 0x64, 0x26, 0x13, 0x40
        /*0030*/ 	.byte	0xca, 0x01, 0xcf, 0x3a, 0x27, 0x51, 0x1a, 0x40, 0x30, 0xcc, 0x2d, 0xf3, 0xe1, 0x0c, 0x21, 0x40
        /*0040*/ 	.byte	0x0d, 0xb7, 0xfc, 0x82, 0x8e, 0x35, 0x25, 0x40
.L_8:


//--------------------- .text._Z23calc_probability_kernelPdmmP6Results --------------------------
	.section	.text._Z23calc_probability_kernelPdmmP6Results,"ax",@progbits
	.align	128
        .global         _Z23calc_probability_kernelPdmmP6Results
        .type           _Z23calc_probability_kernelPdmmP6Results,@function
        .size           _Z23calc_probability_kernelPdmmP6Results,(.L_x_51 - _Z23calc_probability_kernelPdmmP6Results)
        .other          _Z23calc_probability_kernelPdmmP6Results,@"STO_CUDA_ENTRY STV_DEFAULT"
_Z23calc_probability_kernelPdmmP6Results:
.text._Z23calc_probability_kernelPdmmP6Results:
[----:B------:R-:W-:Y:S01]  /*0000*/  LDC R1, c[0x0][0x37c] ;  /* 0x0000df00ff017b82 */ /* 0x000fe20000000800 */
[----:B------:R-:W0:Y:S07]  /*0010*/  S2R R0, SR_TID.X ;  /* 0x0000000000007919 */ /* 0x000e2e0000002100 */
[----:B------:R-:W0:Y:S01]  /*0020*/  S2UR UR4, SR_CTAID.X ;  /* 0x00000000000479c3 */ /* 0x000e220000002500 */
[----:B------:R-:W1:Y:S01]  /*0030*/  LDCU.64 UR6, c[0x0][0x358] ;  /* 0x00006b00ff0677ac */ /* 0x000e620008000a00 */
[----:B------:R-:W-:Y:S01]  /*0040*/  BSSY.RECONVERGENT B0, `(.L_x_0) ;  /* 0x000008f000007945 */ /* 0x000fe20003800200 */
[----:B------:R-:W-:-:S05]  /*0050*/  CS2R R12, SRZ ;  /* 0x00000000000c7805 */ /* 0x000fca000001ff00 */
[----:B------:R-:W0:Y:S08]  /*0060*/  LDC R3, c[0x0][0x360] ;  /* 0x0000d800ff037b82 */ /* 0x000e300000000800 */
[----:B------:R-:W2:Y:S01]  /*0070*/  LDC.64 R8, c[0x0][0x388] ;  /* 0x0000e200ff087b82 */ /* 0x000ea20000000a00 */
[----:B0-----:R-:W-:-:S05]  /*0080*/  IMAD R0, R3, UR4, R0 ;  /* 0x0000000403007c24 */ /* 0x001fca000f8e0200 */
[----:B------:R-:W-:Y:S01]  /*0090*/  SHF.R.S32.HI R3, RZ, 0x1f, R0 ;  /* 0x0000001fff037819 */ /* 0x000fe20000011400 */
[----:B--2---:R-:W-:-:S04]  /*00a0*/  IMAD.WIDE.U32 R6, R0, R8, RZ ;  /* 0x0000000800067225 */ /* 0x004fc800078e00ff */
[----:B------:R-:W-:-:S04]  /*00b0*/  IMAD R2, R3, R8, RZ ;  /* 0x0000000803027224 */ /* 0x000fc800078e02ff */
[----:B------:R-:W-:Y:S01]  /*00c0*/  IMAD R5, R0, R9, R2 ;  /* 0x0000000900057224 */ /* 0x000fe200078e0202 */
[----:B------:R-:W-:-:S03]  /*00d0*/  IADD3 R2, P1, PT, R6, R8, RZ ;  /* 0x0000000806027210 */ /* 0x000fc60007f3e0ff */
[----:B------:R-:W-:Y:S01]  /*00e0*/  IMAD.IADD R4, R7, 0x1, R5 ;  /* 0x0000000107047824 */ /* 0x000fe200078e0205 */
[----:B------:R-:W-:Y:S01]  /*00f0*/  ISETP.GE.U32.AND P0, PT, R6, R2, PT ;  /* 0x000000020600720c */ /* 0x000fe20003f06070 */
[----:B------:R-:W-:Y:S02]  /*0100*/  IMAD.MOV.U32 R7, RZ, RZ, R6 ;  /* 0x000000ffff077224 */ /* 0x000fe400078e0006 */
[----:B------:R-:W-:-:S05]  /*0110*/  IMAD.X R5, R4, 0x1, R9, P1 ;  /* 0x0000000104057824 */ /* 0x000fca00008e0609 */
[----:B------:R-:W-:-:S13]  /*0120*/  ISETP.GE.U32.AND.EX P0, PT, R4, R5, PT, P0 ;  /* 0x000000050400720c */ /* 0x000fda0003f06100 */
[----:B-1----:R-:W-:Y:S05]  /*0130*/  @P0 BRA `(.L_x_1) ;  /* 0x0000000400fc0947 */ /* 0x002fea0003800000 */
[----:B------:R-:W-:Y:S01]  /*0140*/  IMAD.MOV.U32 R10, RZ, RZ, -0x1 ;  /* 0xffffffffff0a7424 */ /* 0x000fe200078e00ff */
[----:B------:R-:W-:Y:S01]  /*0150*/  LOP3.LUT R6, R8, 0xf, RZ, 0xc0, !PT ;  /* 0x0000000f08067812 */ /* 0x000fe200078ec0ff */
[----:B------:R-:W-:Y:S01]  /*0160*/  IMAD.MOV.U32 R11, RZ, RZ, -0x1 ;  /* 0xffffffffff0b7424 */ /* 0x000fe200078e00ff */
[----:B------:R-:W-:Y:S01]  /*0170*/  CS2R R12, SRZ ;  /* 0x00000000000c7805 */ /* 0x000fe2000001ff00 */
[----:B------:R-:W-:Y:S01]  /*0180*/  IMAD.MOV.U32 R25, RZ, RZ, R7 ;  /* 0x000000ffff197224 */ /* 0x000fe200078e0007 */
[----:B------:R-:W-:Y:S01]  /*0190*/  ISETP.NE.U32.AND P0, PT, R6, RZ, PT ;  /* 0x000000ff0600720c */ /* 0x000fe20003f05070 */
[----:B------:R-:W-:-:S03]  /*01a0*/  IMAD.WIDE.U32 R10, R8, 0x1, R10 ;  /* 0x00000001080a7825 */ /* 0x000fc600078e000a */
[----:B------:R-:W-:Y:S01]  /*01b0*/  ISETP.NE.AND.EX P0, PT, RZ, RZ, PT, P0 ;  /* 0x000000ffff00720c */ /* 0x000fe20003f05300 */
[----:B------:R-:W-:Y:S01]  /*01c0*/  IMAD.IADD R9, R11, 0x1, R9 ;  /* 0x000000010b097824 */ /* 0x000fe200078e0209 */
[----:B------:R-:W-:Y:S01]  /*01d0*/  ISETP.GE.U32.AND P1, PT, R10, 0xf, PT ;  /* 0x0000000f0a00780c */ /* 0x000fe20003f26070 */
[----:B------:R-:W-:-:S03]  /*01e0*/  IMAD.MOV.U32 R24, RZ, RZ, R4 ;  /* 0x000000ffff187224 */ /* 0x000fc600078e0004 */
[----:B------:R-:W-:-:S13]  /*01f0*/  ISETP.GE.U32.AND.EX P1, PT, R9, RZ, PT, P1 ;  /* 0x000000ff0900720c */ /* 0x000fda0003f26110 */
[----:B------:R-:W-:Y:S05]  /*0200*/  @!P1 BRA `(.L_x_2) ;  /* 0x0000000000cc9947 */ /* 0x000fea0003800000 */
[----:B------:R-:W0:Y:S01]  /*0210*/  LDCU.64 UR4, c[0x0][0x380] ;  /* 0x00007000ff0477ac */ /* 0x000e220008000a00 */
[----:B------:R-:W1:Y:S01]  /*0220*/  LDC R9, c[0x0][0x38c] ;  /* 0x0000e300ff097b82 */ /* 0x000e620000000800 */
[----:B------:R-:W-:Y:S01]  /*0230*/  LOP3.LUT R26, R8, 0xfffffff0, RZ, 0xc0, !PT ;  /* 0xfffffff0081a7812 */ /* 0x000fe200078ec0ff */
[----:B------:R-:W-:Y:S01]  /*0240*/  IMAD.MOV.U32 R25, RZ, RZ, R7 ;  /* 0x000000ffff197224 */ /* 0x000fe200078e0007 */
[----:B------:R-:W-:Y:S01]  /*0250*/  CS2R R12, SRZ ;  /* 0x00000000000c7805 */ /* 0x000fe2000001ff00 */
[----:B------:R-:W-:Y:S01]  /*0260*/  IMAD.MOV.U32 R24, RZ, RZ, R4 ;  /* 0x000000ffff187224 */ /* 0x000fe200078e0004 */
[----:B0-----:R-:W-:-:S04]  /*0270*/  LEA R10, P1, R7, UR4, 0x3 ;  /* 0x00000004070a7c11 */ /* 0x001fc8000f8218ff */
[----:B------:R-:W-:Y:S02]  /*0280*/  IADD3 R10, P2, PT, R10, 0x40, RZ ;  /* 0x000000400a0a7810 */ /* 0x000fe40007f5e0ff */
[----:B------:R-:W-:-:S05]  /*0290*/  LEA.HI.X R11, R7, UR5, R4, 0x3, P1 ;  /* 0x00000005070b7c11 */ /* 0x000fca00088f1c04 */
[----:B------:R-:W-:-:S07]  /*02a0*/  IMAD.X R11, RZ, RZ, R11, P2 ;  /* 0x000000ffff0b7224 */ /* 0x000fce00010e060b */
.L_x_3:
[----:B------:R-:W2:Y:S04]  /*02b0*/  LDG.E.64 R14, desc[UR6][R10.64+-0x40] ;  /* 0xffffc0060a0e7981 */ /* 0x000ea8000c1e1b00 */
[----:B------:R-:W3:Y:S04]  /*02c0*/  LDG.E.64 R16, desc[UR6][R10.64+-0x38] ;  /* 0xffffc8060a107981 */ /* 0x000ee8000c1e1b00 */
[----:B------:R-:W4:Y:S04]  /*02d0*/  LDG.E.64 R18, desc[UR6][R10.64+-0x30] ;  /* 0xffffd0060a127981 */ /* 0x000f28000c1e1b00 */
[----:B------:R-:W5:Y:S04]  /*02e0*/  LDG.E.64 R22, desc[UR6][R10.64+-0x28] ;  /* 0xffffd8060a167981 */ /* 0x000f68000c1e1b00 */
[----:B------:R-:W5:Y:S01]  /*02f0*/  LDG.E.64 R20, desc[UR6][R10.64+-0x20] ;  /* 0xffffe0060a147981 */ /* 0x000f62000c1e1b00 */
[----:B--2---:R-:W-:-:S03]  /*0300*/  DADD R14, R14, R12 ;  /* 0x000000000e0e7229 */ /* 0x004fc6000000000c */
[----:B------:R-:W2:Y:S05]  /*0310*/  LDG.E.64 R12, desc[UR6][R10.64+-0x18] ;  /* 0xffffe8060a0c7981 */ /* 0x000eaa000c1e1b00 */
[----:B---3--:R-:W-:Y:S02]  /*0320*/  DADD R16, R14, R16 ;  /* 0x000000000e107229 */ /* 0x008fe40000000010 */
[----:B------:R-:W3:Y:S06]  /*0330*/  LDG.E.64 R14, desc[UR6][R10.64+-0x10] ;  /* 0xfffff0060a0e7981 */ /* 0x000eec000c1e1b00 */
[----:B----4-:R-:W-:-:S02]  /*0340*/  DADD R18, R16, R18 ;  /* 0x0000000010127229 */ /* 0x010fc40000000012 */
[----:B------:R-:W4:Y:S06]  /*0350*/  LDG.E.64 R16, desc[UR6][R10.64+-0x8] ;  /* 0xfffff8060a107981 */ /* 0x000f2c000c1e1b00 */
[----:B-----5:R-:W-:Y:S02]  /*0360*/  DADD R22, R18, R22 ;  /* 0x0000000012167229 */ /* 0x020fe40000000016 */
[----:B------:R-:W5:Y:S06]  /*0370*/  LDG.E.64 R18, desc[UR6][R10.64] ;  /* 0x000000060a127981 */ /* 0x000f6c000c1e1b00 */
[----:B------:R-:W-:-:S02]  /*0380*/  DADD R20, R22, R20 ;  /* 0x0000000016147229 */ /* 0x000fc40000000014 */
[----:B------:R-:W5:Y:S06]  /*0390*/  LDG.E.64 R22, desc[UR6][R10.64+0x8] ;  /* 0x000008060a167981 */ /* 0x000f6c000c1e1b00 */
[----:B--2---:R-:W-:Y:S02]  /*03a0*/  DADD R12, R20, R12 ;  /* 0x00000000140c7229 */ /* 0x004fe4000000000c */
[----:B------:R-:W2:Y:S06]  /*03b0*/  LDG.E.64 R20, desc[UR6][R10.64+0x10] ;  /* 0x000010060a147981 */ /* 0x000eac000c1e1b00 */
[----:B---3--:R-:W-:-:S02]  /*03c0*/  DADD R14, R12, R14 ;  /* 0x000000000c0e7229 */ /* 0x008fc4000000000e */
[----:B------:R-:W3:Y:S06]  /*03d0*/  LDG.E.64 R12, desc[UR6][R10.64+0x18] ;  /* 0x000018060a0c7981 */ /* 0x000eec000c1e1b00 */
[----:B----4-:R-:W-:Y:S02]  /*03e0*/  DADD R16, R14, R16 ;  /* 0x000000000e107229 */ /* 0x010fe40000000010 */
[----:B------:R-:W4:Y:S06]  /*03f0*/  LDG.E.64 R14, desc[UR6][R10.64+0x20] ;  /* 0x000020060a0e7981 */ /* 0x000f2c000c1e1b00 */
[----:B-----5:R-:W-:-:S02]  /*0400*/  DADD R18, R16, R18 ;  /* 0x0000000010127229 */ /* 0x020fc40000000012 */
[----:B------:R-:W5:Y:S06]  /*0410*/  LDG.E.64 R16, desc[UR6][R10.64+0x28] ;  /* 0x000028060a107981 */ /* 0x000f6c000c1e1b00 */
[----:B------:R-:W-:Y:S02]  /*0420*/  DADD R22, R18, R22 ;  /* 0x0000000012167229 */ /* 0x000fe40000000016 */
[----:B------:R-:W5:Y:S06]  /*0430*/  LDG.E.64 R18, desc[UR6][R10.64+0x30] ;  /* 0x000030060a127981 */ /* 0x000f6c000c1e1b00 */
[----:B--2---:R-:W-:-:S02]  /*0440*/  DADD R20, R22, R20 ;  /* 0x0000000016147229 */ /* 0x004fc40000000014 */
[----:B------:R0:W2:Y:S01]  /*0450*/  LDG.E.64 R22, desc[UR6][R10.64+0x38] ;  /* 0x000038060a167981 */ /* 0x0000a2000c1e1b00 */
[----:B------:R-:W-:Y:S02]  /*0460*/  IADD3 R26, P1, PT, R26, -0x10, RZ ;  /* 0xfffffff01a1a7810 */ /* 0x000fe40007f3e0ff */
[----:B------:R-:W-:Y:S02]  /*0470*/  IADD3 R25, P2, PT, R25, 0x10, RZ ;  /* 0x0000001019197810 */ /* 0x000fe40007f5e0ff */
[----:B-1----:R-:W-:Y:S01]  /*0480*/  IADD3.X R9, PT, PT, R9, -0x1, RZ, P1, !PT ;  /* 0xffffffff09097810 */ /* 0x002fe20000ffe4ff */
[----:B---3--:R-:W-:Y:S01]  /*0490*/  DADD R12, R20, R12 ;  /* 0x00000000140c7229 */ /* 0x008fe2000000000c */
[----:B------:R-:W-:Y:S01]  /*04a0*/  ISETP.NE.U32.AND P1, PT, R26, RZ, PT ;  /* 0x000000ff1a00720c */ /* 0x000fe20003f25070 */
[----:B------:R-:W-:Y:S01]  /*04b0*/  IMAD.X R24, RZ, RZ, R24, P2 ;  /* 0x000000ffff187224 */ /* 0x000fe200010e0618 */
[----:B0-----:R-:W-:Y:S02]  /*04c0*/  IADD3 R10, P3, PT, R10, 0x80, RZ ;  /* 0x000000800a0a7810 */ /* 0x001fe40007f7e0ff */
[----:B------:R-:W-:-:S03]  /*04d0*/  ISETP.NE.AND.EX P1, PT, R9, RZ, PT, P1 ;  /* 0x000000ff0900720c */ /* 0x000fc60003f25310 */
[----:B----4-:R-:W-:Y:S01]  /*04e0*/  DADD R12, R12, R14 ;  /* 0x000000000c0c7229 */ /* 0x010fe2000000000e */
[----:B------:R-:W-:-:S07]  /*04f0*/  IMAD.X R11, RZ, RZ, R11, P3 ;  /* 0x000000ffff0b7224 */ /* 0x000fce00018e060b */
[----:B-----5:R-:W-:-:S08]  /*0500*/  DADD R12, R12, R16 ;  /* 0x000000000c0c7229 */ /* 0x020fd00000000010 */
[----:B------:R-:W-:-:S08]  /*0510*/  DADD R12, R12, R18 ;  /* 0x000000000c0c7229 */ /* 0x000fd00000000012 */
[----:B--2---:R-:W-:Y:S01]  /*0520*/  DADD R12, R12, R22 ;  /* 0x000000000c0c7229 */ /* 0x004fe20000000016 */
[----:B------:R-:W-:Y:S10]  /*0530*/  @P1 BRA `(.L_x_3) ;  /* 0xfffffffc005c1947 */ /* 0x000ff4000383ffff */
.L_x_2:
[----:B------:R-:W-:Y:S05]  /*0540*/  @!P0 BRA `(.L_x_1) ;  /* 0x0000000000f88947 */ /* 0x000fea0003800000 */
[----:B------:R-:W-:Y:S02]  /*0550*/  ISETP.GE.U32.AND P0, PT, R6, 0x8, PT ;  /* 0x000000080600780c */ /* 0x000fe40003f06070 */
[----:B------:R-:W-:Y:S02]  /*0560*/  LOP3.LUT R9, R8, 0x7, RZ, 0xc0, !PT ;  /* 0x0000000708097812 */ /* 0x000fe400078ec0ff */
[----:B------:R-:W-:Y:S02]  /*0570*/  ISETP.GE.U32.AND.EX P0, PT, RZ, RZ, PT, P0 ;  /* 0x000000ffff00720c */ /* 0x000fe40003f06100 */
[----:B------:R-:W-:-:S04]  /*0580*/  ISETP.NE.U32.AND P1, PT, R9, RZ, PT ;  /* 0x000000ff0900720c */ /* 0x000fc80003f25070 */
[----:B------:R-:W-:-:S07]  /*0590*/  ISETP.NE.AND.EX P1, PT, RZ, RZ, PT, P1 ;  /* 0x000000ffff00720c */ /* 0x000fce0003f25310 */
[----:B------:R-:W-:Y:S06]  /*05a0*/  @!P0 BRA `(.L_x_4) ;  /* 0x0000000000548947 */ /* 0x000fec0003800000 */
[----:B------:R-:W0:Y:S02]  /*05b0*/  LDCU.64 UR4, c[0x0][0x380] ;  /* 0x00007000ff0477ac */ /* 0x000e240008000a00 */
[----:B0-----:R-:W-:-:S04]  /*05c0*/  LEA R22, P0, R25, UR4, 0x3 ;  /* 0x0000000419167c11 */ /* 0x001fc8000f8018ff */
[----:B------:R-:W-:-:S05]  /*05d0*/  LEA.HI.X R23, R25, UR5, R24, 0x3, P0 ;  /* 0x0000000519177c11 */ /* 0x000fca00080f1c18 */
[----:B------:R-:W2:Y:S04]  /*05e0*/  LDG.E.64 R26, desc[UR6][R22.64] ;  /* 0x00000006161a7981 */ /* 0x000ea8000c1e1b00 */
[----:B------:R-:W3:Y:S04]  /*05f0*/  LDG.E.64 R20, desc[UR6][R22.64+0x8] ;  /* 0x0000080616147981 */ /* 0x000ee8000c1e1b00 */
[----:B------:R-:W4:Y:S04]  /*0600*/  LDG.E.64 R10, desc[UR6][R22.64+0x10] ;  /* 0x00001006160a7981 */ /* 0x000f28000c1e1b00 */
[----:B------:R-:W5:Y:S04]  /*0610*/  LDG.E.64 R14, desc[UR6][R22.64+0x18] ;  /* 0x00001806160e7981 */ /* 0x000f68000c1e1b00 */
[----:B------:R-:W5:Y:S04]  /*0620*/  LDG.E.64 R16, desc[UR6][R22.64+0x20] ;  /* 0x0000200616107981 */ /* 0x000f68000c1e1b00 */
[----:B------:R-:W5:Y:S04]  /*0630*/  LDG.E.64 R18, desc[UR6][R22.64+0x28] ;  /* 0x0000280616127981 */ /* 0x000f68000c1e1b00 */
[----:B------:R-:W5:Y:S01]  /*0640*/  LDG.E.64 R28, desc[UR6][R22.64+0x38] ;  /* 0x00003806161c7981 */ /* 0x000f62000c1e1b00 */
[----:B--2---:R-:W-:-:S03]  /*0650*/  DADD R26, R12, R26 ;  /* 0x000000000c1a7229 */ /* 0x004fc6000000001a */
[----:B------:R-:W2:Y:S05]  /*0660*/  LDG.E.64 R12, desc[UR6][R22.64+0x30] ;  /* 0x00003006160c7981 */ /* 0x000eaa000c1e1b00 */
[----:B---3--:R-:W-:-:S08]  /*0670*/  DADD R20, R26, R20 ;  /* 0x000000001a147229 */ /* 0x008fd00000000014 */
[----:B----4-:R-:W-:-:S08]  /*0680*/  DADD R10, R20, R10 ;  /* 0x00000000140a7229 */ /* 0x010fd0000000000a */
[----:B-----5:R-:W-:-:S08]  /*0690*/  DADD R10, R10, R14 ;  /* 0x000000000a0a7229 */ /* 0x020fd0000000000e */
[----:B------:R-:W-:-:S08]  /*06a0*/  DADD R10, R10, R16 ;  /* 0x000000000a0a7229 */ /* 0x000fd00000000010 */
[----:B------:R-:W-:Y:S01]  /*06b0*/  DADD R10, R10, R18 ;  /* 0x000000000a0a7229 */ /* 0x000fe20000000012 */
[----:B------:R-:W-:-:S05]  /*06c0*/  IADD3 R25, P0, PT, R25, 0x8, RZ ;  /* 0x0000000819197810 */ /* 0x000fca0007f1e0ff */
[----:B------:R-:W-:Y:S02]  /*06d0*/  IMAD.X R24, RZ, RZ, R24, P0 ;  /* 0x000000ffff187224 */ /* 0x000fe400000e0618 */
[----:B--2---:R-:W-:-:S08]  /*06e0*/  DADD R12, R10, R12 ;  /* 0x000000000a0c7229 */ /* 0x004fd0000000000c */
[----:B------:R-:W-:-:S11]  /*06f0*/  DADD R12, R12, R28 ;  /* 0x000000000c0c7229 */ /* 0x000fd6000000001c */
.L_x_4:
[----:B------:R-:W-:Y:S05]  /*0700*/  @!P1 BRA `(.L_x_1) ;  /* 0x0000000000889947 */ /* 0x000fea0003800000 */
[----:B------:R-:W-:-:S04]  /*0710*/  ISETP.GE.U32.AND P0, PT, R9, 0x4, PT ;  /* 0x000000040900780c */ /* 0x000fc80003f06070 */
[----:B------:R-:W-:-:S13]  /*0720*/  ISETP.GE.U32.AND.EX P0, PT, RZ, RZ, PT, P0 ;  /* 0x000000ffff00720c */ /* 0x000fda0003f06100 */
[----:B------:R-:W0:Y:S02]  /*0730*/  @P0 LDC.64 R20, c[0x0][0x380] ;  /* 0x0000e000ff140b82 */ /* 0x000e240000000a00 */
[----:B0-----:R-:W-:-:S04]  /*0740*/  @P0 LEA R20, P1, R25, R20, 0x3 ;  /* 0x0000001419140211 */ /* 0x001fc800078218ff */
[----:B------:R-:W-:-:S05]  /*0750*/  @P0 LEA.HI.X R21, R25, R21, R24, 0x3, P1 ;  /* 0x0000001519150211 */ /* 0x000fca00008f1c18 */
[----:B------:R-:W2:Y:S04]  /*0760*/  @P0 LDG.E.64 R10, desc[UR6][R20.64] ;  /* 0x00000006140a0981 */ /* 0x000ea8000c1e1b00 */
[----:B------:R-:W3:Y:S04]  /*0770*/  @P0 LDG.E.64 R14, desc[UR6][R20.64+0x8] ;  /* 0x00000806140e0981 */ /* 0x000ee8000c1e1b00 */
[----:B------:R-:W4:Y:S04]  /*0780*/  @P0 LDG.E.64 R16, desc[UR6][R20.64+0x10] ;  /* 0x0000100614100981 */ /* 0x000f28000c1e1b00 */
[----:B------:R-:W5:Y:S01]  /*0790*/  @P0 LDG.E.64 R18, desc[UR6][R20.64+0x18] ;  /* 0x0000180614120981 */ /* 0x000f62000c1e1b00 */
[----:B------:R-:W-:-:S05]  /*07a0*/  @P0 IADD3 R25, P2, PT, R25, 0x4, RZ ;  /* 0x0000000419190810 */ /* 0x000fca0007f5e0ff */
[----:B------:R-:W-:Y:S01]  /*07b0*/  @P0 IMAD.X R24, RZ, RZ, R24, P2 ;  /* 0x000000ffff180224 */ /* 0x000fe200010e0618 */
[----:B--2---:R-:W-:-:S08]  /*07c0*/  @P0 DADD R10, R12, R10 ;  /* 0x000000000c0a0229 */ /* 0x004fd0000000000a */
[----:B---3--:R-:W-:Y:S01]  /*07d0*/  @P0 DADD R10, R10, R14 ;  /* 0x000000000a0a0229 */ /* 0x008fe2000000000e */
[----:B------:R-:W-:Y:S01]  /*07e0*/  LOP3.LUT R14, R8, 0x3, RZ, 0xc0, !PT ;  /* 0x00000003080e7812 */ /* 0x000fe200078ec0ff */
[----:B------:R-:W-:-:S03]  /*07f0*/  IMAD.MOV.U32 R15, RZ, RZ, RZ ;  /* 0x000000ffff0f7224 */ /* 0x000fc600078e00ff */
[----:B------:R-:W-:-:S03]  /*0800*/  ISETP.NE.U32.AND P1, PT, R14, RZ, PT ;  /* 0x000000ff0e00720c */ /* 0x000fc60003f25070 */
[----:B----4-:R-:W-:Y:S01]  /*0810*/  @P0 DADD R10, R10, R16 ;  /* 0x000000000a0a0229 */ /* 0x010fe20000000010 */
[----:B------:R-:W-:-:S07]  /*0820*/  ISETP.NE.AND.EX P1, PT, R15, RZ, PT, P1 ;  /* 0x000000ff0f00720c */ /* 0x000fce0003f25310 */
[----:B-----5:R-:W-:-:S06]  /*0830*/  @P0 DADD R12, R10, R18 ;  /* 0x000000000a0c0229 */ /* 0x020fcc0000000012 */
[----:B------:R-:W-:Y:S05]  /*0840*/  @!P1 BRA `(.L_x_1) ;  /* 0x0000000000389947 */ /* 0x000fea0003800000 */
[----:B------:R-:W0:Y:S02]  /*0850*/  LDCU.64 UR4, c[0x0][0x380] ;  /* 0x00007000ff0477ac */ /* 0x000e240008000a00 */
[----:B0-----:R-:W-:-:S04]  /*0860*/  LEA R6, P0, R25, UR4, 0x3 ;  /* 0x0000000419067c11 */ /* 0x001fc8000f8018ff */
[----:B------:R-:W-:-:S09]  /*0870*/  LEA.HI.X R11, R25, UR5, R24, 0x3, P0 ;  /* 0x00000005190b7c11 */ /* 0x000fd200080f1c18 */
.L_x_5:
[----:B------:R-:W-:Y:S02]  /*0880*/  IMAD.MOV.U32 R8, RZ, RZ, R6 ;  /* 0x000000ffff087224 */ /* 0x000fe400078e0006 */
[----:B------:R-:W-:-:S06]  /*0890*/  IMAD.MOV.U32 R9, RZ, RZ, R11 ;  /* 0x000000ffff097224 */ /* 0x000fcc00078e000b */
[----:B------:R-:W2:Y:S01]  /*08a0*/  LDG.E.64 R8, desc[UR6][R8.64] ;  /* 0x0000000608087981 */ /* 0x000ea2000c1e1b00 */
[----:B------:R-:W-:Y:S02]  /*08b0*/  IADD3 R14, P0, PT, R14, -0x1, RZ ;  /* 0xffffffff0e0e7810 */ /* 0x000fe40007f1e0ff */
[----:B------:R-:W-:Y:S02]  /*08c0*/  IADD3 R6, P1, PT, R6, 0x8, RZ ;  /* 0x0000000806067810 */ /* 0x000fe40007f3e0ff */
[----:B------:R-:W-:Y:S02]  /*08d0*/  IADD3.X R15, PT, PT, R15, -0x1, RZ, P0, !PT ;  /* 0xffffffff0f0f7810 */ /* 0x000fe400007fe4ff */
[----:B------:R-:W-:Y:S01]  /*08e0*/  ISETP.NE.U32.AND P0, PT, R14, RZ, PT ;  /* 0x000000ff0e00720c */ /* 0x000fe20003f05070 */
[----:B------:R-:W-:-:S03]  /*08f0*/  IMAD.X R11, RZ, RZ, R11, P1 ;  /* 0x000000ffff0b7224 */ /* 0x000fc600008e060b */
[----:B------:R-:W-:Y:S01]  /*0900*/  ISETP.NE.AND.EX P0, PT, R15, RZ, PT, P0 ;  /* 0x000000ff0f00720c */ /* 0x000fe20003f05300 */
[----:B--2---:R-:W-:-:S12]  /*0910*/  DADD R12, R8, R12 ;  /* 0x00000000080c7229 */ /* 0x004fd8000000000c */
[----:B------:R-:W-:Y:S05]  /*0920*/  @P0 BRA `(.L_x_5) ;  /* 0xfffffffc00d40947 */ /* 0x000fea000383ffff */
.L_x_1:
[----:B------:R-:W-:Y:S05]  /*0930*/  BSYNC.RECONVERGENT B0 ;  /* 0x0000000000007941 */ /* 0x000fea0003800200 */
.L_x_0:
[----:B------:R-:W0:Y:S01]  /*0940*/  LDCU.64 UR4, c[0x0][0x388] ;  /* 0x00007100ff0477ac */ /* 0x000e220008000a00 */
[----:B------:R-:W-:Y:S01]  /*0950*/  IMAD.MOV.U32 R8, RZ, RZ, 0x1 ;  /* 0x00000001ff087424 */ /* 0x000fe200078e00ff */
[----:B------:R-:W-:Y:S01]  /*0960*/  ISETP.GE.U32.AND P0, PT, R7, R2, PT ;  /* 0x000000020700720c */ /* 0x000fe20003f06070 */
[----:B------:R-:W-:Y:S01]  /*0970*/  BSSY.RECONVERGENT B0, `(.L_x_6) ;  /* 0x0000016000007945 */ /* 0x000fe20003800200 */
[----:B------:R-:W-:Y:S02]  /*0980*/  FSETP.GEU.AND P2, PT, |R13|, 6.5827683646048100446e-37, PT ;  /* 0x036000000d00780b */ /* 0x000fe40003f4e200 */
[----:B------:R-:W-:Y:S01]  /*0990*/  ISETP.GE.U32.AND.EX P0, PT, R4, R5, PT, P0 ;  /* 0x000000050400720c */ /* 0x000fe20003f06100 */
[----:B0-----:R-:W0:Y:S08]  /*09a0*/  I2F.F64.U64 R10, UR4 ;  /* 0x00000004000a7d12 */ /* 0x001e300008301800 */
[----:B0-----:R-:W0:Y:S02]  /*09b0*/  MUFU.RCP64H R9, R11 ;  /* 0x0000000b00097308 */ /* 0x001e240000001800 */
[----:B0-----:R-:W-:-:S08]  /*09c0*/  DFMA R14, -R10, R8, 1 ;  /* 0x3ff000000a0e742b */ /* 0x001fd00000000108 */
[----:B------:R-:W-:-:S08]  /*09d0*/  DFMA R14, R14, R14, R14 ;  /* 0x0000000e0e0e722b */ /* 0x000fd0000000000e */
[----:B------:R-:W-:-:S08]  /*09e0*/  DFMA R14, R8, R14, R8 ;  /* 0x0000000e080e722b */ /* 0x000fd00000000008 */
[----:B------:R-:W-:-:S08]  /*09f0*/  DFMA R8, -R10, R14, 1 ;  /* 0x3ff000000a08742b */ /* 0x000fd0000000010e */
[----:B------:R-:W-:-:S08]  /*0a00*/  DFMA R8, R14, R8, R14 ;  /* 0x000000080e08722b */ /* 0x000fd0000000000e */
[----:B------:R-:W-:-:S08]  /*0a10*/  DMUL R14, R8, R12 ;  /* 0x0000000c080e7228 */ /* 0x000fd00000000000 */
[----:B------:R-:W-:-:S08]  /*0a20*/  DFMA R16, -R10, R14, R12 ;  /* 0x0000000e0a10722b */ /* 0x000fd0000000010c */
[----:B------:R-:W-:-:S10]  /*0a30*/  DFMA R8, R8, R16, R14 ;  /* 0x000000100808722b */ /* 0x000fd4000000000e */
[----:B------:R-:W-:-:S05]  /*0a40*/  FFMA R2, RZ, R11, R9 ;  /* 0x0000000bff027223 */ /* 0x000fca0000000009 */
[----:B------:R-:W-:-:S13]  /*0a50*/  FSETP.GT.AND P1, PT, |R2|, 1.469367938527859385e-39, PT ;  /* 0x001000000200780b */ /* 0x000fda0003f24200 */
[----:B------:R-:W-:Y:S05]  /*0a60*/  @P1 BRA P2, `(.L_x_7) ;  /* 0x0000000000181947 */ /* 0x000fea0001000000 */
[----:B------:R-:W-:Y:S01]  /*0a70*/  IMAD.MOV.U32 R14, RZ, RZ, R10 ;  /* 0x000000ffff0e7224 */ /* 0x000fe200078e000a */
[----:B------:R-:W-:Y:S01]  /*0a80*/  MOV R2, 0xab0 ;  /* 0x00000ab000027802 */ /* 0x000fe20000000f00 */
[----:B------:R-:W-:-:S07]  /*0a90*/  IMAD.MOV.U32 R15, RZ, RZ, R11 ;  /* 0x000000ffff0f7224 */ /* 0x000fce00078e000b */
[----:B------:R-:W-:Y:S05]  /*0aa0*/  CALL.REL.NOINC `($__internal_0_$__cuda_sm20_div_rn_f64_full) ;  /* 0x0000000c006c7944 */ /* 0x000fea0003c00000 */
[----:B------:R-:W-:Y:S02]  /*0ab0*/  IMAD.MOV.U32 R8, RZ, RZ, R20 ;  /* 0x000000ffff087224 */ /* 0x000fe400078e0014 */
[----:B------:R-:W-:-:S07]  /*0ac0*/  IMAD.MOV.U32 R9, RZ, RZ, R21 ;  /* 0x000000ffff097224 */ /* 0x000fce00078e0015 */
.L_x_7:
[----:B------:R-:W-:Y:S05]  /*0ad0*/  BSYNC.RECONVERGENT B0 ;  /* 0x0000000000007941 */ /* 0x000fea0003800200 */
.L_x_6:
[----:B------:R-:W-:Y:S01]  /*0ae0*/  BSSY.RECONVERGENT B0, `(.L_x_8) ;  /* 0x0000099000007945 */ /* 0x000fe20003800200 */
[----:B------:R-:W-:-:S03]  /*0af0*/  CS2R R26, SRZ ;  /* 0x00000000001a7805 */ /* 0x000fc6000001ff00 */
[----:B------:R-:W-:Y:S05]  /*0b00*/  @P0 BRA `(.L_x_9) ;  /* 0x0000000800580947 */ /* 0x000fea0003800000 */
[----:B------:R-:W0:Y:S01]  /*0b10*/  LDC.64 R14, c[0x0][0x388] ;  /* 0x0000e200ff0e7b82 */ /* 0x000e220000000a00 */
[----:B------:R-:W-:Y:S02]  /*0b20*/  CS2R R26, SRZ ;  /* 0x00000000001a7805 */ /* 0x000fe4000001ff00 */
[C---:B0-----:R-:W-:Y:S02]  /*0b30*/  IADD3 R5, P0, PT, R14.reuse, -0x1, RZ ;  /* 0xffffffff0e057810 */ /* 0x041fe40007f1e0ff */
[----:B------:R-:W-:Y:S02]  /*0b40*/  LOP3.LUT R2, R14, 0xf, RZ, 0xc0, !PT ;  /* 0x0000000f0e027812 */ /* 0x000fe400078ec0ff */
[----:B------:R-:W-:Y:S02]  /*0b50*/  ISETP.GE.U32.AND P1, PT, R5, 0xf, PT ;  /* 0x0000000f0500780c */ /* 0x000fe40003f26070 */
[----:B------:R-:W-:Y:S02]  /*0b60*/  IADD3.X R15, PT, PT, R15, -0x1, RZ, P0, !PT ;  /* 0xffffffff0f0f7810 */ /* 0x000fe400007fe4ff */
[----:B------:R-:W-:-:S02]  /*0b70*/  ISETP.NE.U32.AND P0, PT, R2, RZ, PT ;  /* 0x000000ff0200720c */ /* 0x000fc40003f05070 */
[----:B------:R-:W-:Y:S02]  /*0b80*/  ISETP.GE.U32.AND.EX P1, PT, R15, RZ, PT, P1 ;  /* 0x000000ff0f00720c */ /* 0x000fe40003f26110 */
[----:B------:R-:W-:-:S11]  /*0b90*/  ISETP.NE.AND.EX P0, PT, RZ, RZ, PT, P0 ;  /* 0x000000ffff00720c */ /* 0x000fd60003f05300 */
[----:B------:R-:W-:Y:S05]  /*0ba0*/  @!P1 BRA `(.L_x_10) ;  /* 0x0000000400049947 */ /* 0x000fea0003800000 */
[----:B------:R-:W0:Y:S01]  /*0bb0*/  LDCU.64 UR4, c[0x0][0x380] ;  /* 0x00007000ff0477ac */ /* 0x000e220008000a00 */
[----:B------:R-:W1:Y:S01]  /*0bc0*/  LDC R6, c[0x0][0x38c] ;  /* 0x0000e300ff067b82 */ /* 0x000e620000000800 */
[----:B------:R-:W-:Y:S02]  /*0bd0*/  LOP3.LUT R5, R14, 0xfffffff0, RZ, 0xc0, !PT ;  /* 0xfffffff00e057812 */ /* 0x000fe400078ec0ff */
[----:B------:R-:W-:Y:S02]  /*0be0*/  CS2R R26, SRZ ;  /* 0x00000000001a7805 */ /* 0x000fe4000001ff00 */
[----:B0-----:R-:W-:-:S04]  /*0bf0*/  LEA R12, P1, R7, UR4, 0x3 ;  /* 0x00000004070c7c11 */ /* 0x001fc8000f8218ff */
[----:B------:R-:W-:Y:S02]  /*0c00*/  IADD3 R12, P2, PT, R12, 0x40, RZ ;  /* 0x000000400c0c7810 */ /* 0x000fe40007f5e0ff */
[----:B------:R-:W-:-:S05]  /*0c10*/  LEA.HI.X R13, R7, UR5, R4, 0x3, P1 ;  /* 0x00000005070d7c11 */ /* 0x000fca00088f1c04 */
[----:B------:R-:W-:-:S07]  /*0c20*/  IMAD.X R13, RZ, RZ, R13, P2 ;  /* 0x000000ffff0d7224 */ /* 0x000fce00010e060d */
.L_x_11:
[----:B------:R-:W2:Y:S04]  /*0c30*/  LDG.E.64 R22, desc[UR6][R12.64+-0x40] ;  /* 0xffffc0060c167981 */ /* 0x000ea8000c1e1b00 */
[----:B------:R-:W3:Y:S04]  /*0c40*/  LDG.E.64 R18, desc[UR6][R12.64+-0x38] ;  /* 0xffffc8060c127981 */ /* 0x000ee8000c1e1b00 */
[----:B------:R-:W4:Y:S04]  /*0c50*/  LDG.E.64 R20, desc[UR6][R12.64+-0x30] ;  /* 0xffffd0060c147981 */ /* 0x000f28000c1e1b00 */
[----:B------:R-:W5:Y:S04]  /*0c60*/  LDG.E.64 R16, desc[UR6][R12.64+-0x28] ;  /* 0xffffd8060c107981 */ /* 0x000f68000c1e1b00 */
[----:B------:R-:W5:Y:S01]  /*0c70*/  LDG.E.64 R24, desc[UR6][R12.64+-0x20] ;  /* 0xffffe0060c187981 */ /* 0x000f62000c1e1b00 */
[----:B--2---:R-:W-:-:S08]  /*0c80*/  DADD R22, R22, -R8 ;  /* 0x0000000016167229 */ /* 0x004fd00000000808 */
[----:B------:R-:W-:Y:S01]  /*0c90*/  DFMA R22, R22, R22, R26 ;  /* 0x000000161616722b */ /* 0x000fe2000000001a */
[----:B------:R-:W2:Y:S01]  /*0ca0*/  LDG.E.64 R26, desc[UR6][R12.64+-0x18] ;  /* 0xffffe8060c1a7981 */ /* 0x000ea2000c1e1b00 */
[--C-:B---3--:R-:W-:Y:S02]  /*0cb0*/  DADD R18, R18, -R8.reuse ;  /* 0x0000000012127229 */ /* 0x108fe40000000808 */
[----:B----4-:R-:W-:-:S06]  /*0cc0*/  DADD R20, R20, -R8 ;  /* 0x0000000014147229 */ /* 0x010fcc0000000808 */
[----:B------:R-:W-:Y:S01]  /*0cd0*/  DFMA R18, R18, R18, R22 ;  /* 0x000000121212722b */ /* 0x000fe20000000016 */
[----:B------:R-:W3:Y:S01]  /*0ce0*/  LDG.E.64 R22, desc[UR6][R12.64+-0x10] ;  /* 0xfffff0060c167981 */ /* 0x000ee2000c1e1b00 */
[----:B-----5:R-:W-:-:S06]  /*0cf0*/  DADD R16, R16, -R8 ;  /* 0x0000000010107229 */ /* 0x020fcc0000000808 */
[----:B------:R-:W-:Y:S02]  /*0d00*/  DFMA R20, R20, R20, R18 ;  /* 0x000000141414722b */ /* 0x000fe40000000012 */
[----:B------:R-:W4:Y:S01]  /*0d10*/  LDG.E.64 R18, desc[UR6][R12.64+-0x8] ;  /* 0xfffff8060c127981 */ /* 0x000f22000c1e1b00 */
[----:B------:R-:W-:-:S05]  /*0d20*/  DADD R24, R24, -R8 ;  /* 0x0000000018187229 */ /* 0x000fca0000000808 */
[----:B------:R-:W-:Y:S02]  /*0d30*/  DFMA R16, R16, R16, R20 ;  /* 0x000000101010722b */ /* 0x000fe40000000014 */
[----:B------:R-:W5:Y:S06]  /*0d40*/  LDG.E.64 R20, desc[UR6][R12.64] ;  /* 0x000000060c147981 */ /* 0x000f6c000c1e1b00 */
[----:B------:R-:W-:Y:S02]  /*0d50*/  DFMA R24, R24, R24, R16 ;  /* 0x000000181818722b */ /* 0x000fe40000000010 */
[----:B------:R-:W5:Y:S01]  /*0d60*/  LDG.E.64 R16, desc[UR6][R12.64+0x8] ;  /* 0x000008060c107981 */ /* 0x000f62000c1e1b00 */
[----:B--2---:R-:W-:-:S08]  /*0d70*/  DADD R26, R26, -R8 ;  /* 0x000000001a1a7229 */ /* 0x004fd00000000808 */
[----:B------:R-:W-:Y:S01]  /*0d80*/  DFMA R26, R26, R26, R24 ;  /* 0x0000001a1a1a722b */ /* 0x000fe20000000018 */
[----:B------:R-:W2:Y:S01]  /*0d90*/  LDG.E.64 R24, desc[UR6][R12.64+0x10] ;  /* 0x000010060c187981 */ /* 0x000ea2000c1e1b00 */
[----:B---3--:R-:W-:-:S08]  /*0da0*/  DADD R22, R22, -R8 ;  /* 0x0000000016167229 */ /* 0x008fd00000000808 */
[----:B------:R-:W-:Y:S02]  /*0db0*/  DFMA R22, R22, R22, R26 ;  /* 0x000000161616722b */ /* 0x000fe4000000001a */
[--C-:B----4-:R-:W-:Y:S01]  /*0dc0*/  DADD R18, R18, -R8.reuse ;  /* 0x0000000012127229 */ /* 0x110fe20000000808 */
[----:B------:R-:W3:Y:S01]  /*0dd0*/  LDG.E.64 R26, desc[UR6][R12.64+0x18] ;  /* 0x000018060c1a7981 */ /* 0x000ee2000c1e1b00 */
[----:B-----5:R-:W-:-:S06]  /*0de0*/  DADD R20, R20, -R8 ;  /* 0x0000000014147229 */ /* 0x020fcc0000000808 */
[----:B------:R-:W-:Y:S01]  /*0df0*/  DFMA R18, R18, R18, R22 ;  /* 0x000000121212722b */ /* 0x000fe20000000016 */
[----:B------:R-:W4:Y:S01]  /*0e00*/  LDG.E.64 R22, desc[UR6][R12.64+0x20] ;  /* 0x000020060c167981 */ /* 0x000f22000c1e1b00 */
[----:B------:R-:W-:-:S06]  /*0e10*/  DADD R16, R16, -R8 ;  /* 0x0000000010107229 */ /* 0x000fcc0000000808 */
[----:B------:R-:W-:Y:S02]  /*0e20*/  DFMA R20, R20, R20, R18 ;  /* 0x000000141414722b */ /* 0x000fe40000000012 */
[----:B------:R-:W5:Y:S06]  /*0e30*/  LDG.E.64 R18, desc[UR6][R12.64+0x28] ;  /* 0x000028060c127981 */ /* 0x000f6c000c1e1b00 */
[----:B------:R-:W-:Y:S02]  /*0e40*/  DFMA R16, R16, R16, R20 ;  /* 0x000000101010722b */ /* 0x000fe40000000014 */
[----:B------:R-:W5:Y:S01]  /*0e50*/  LDG.E.64 R20, desc[UR6][R12.64+0x30] ;  /* 0x000030060c147981 */ /* 0x000f62000c1e1b00 */
[----:B--2---:R-:W-:-:S08]  /*0e60*/  DADD R24, R24, -R8 ;  /* 0x0000000018187229 */ /* 0x004fd00000000808 */
[----:B------:R-:W-:Y:S01]  /*0e70*/  DFMA R24, R24, R24, R16 ;  /* 0x000000181818722b */ /* 0x000fe20000000010 */
[----:B------:R0:W2:Y:S01]  /*0e80*/  LDG.E.64 R16, desc[UR6][R12.64+0x38] ;  /* 0x000038060c107981 */ /* 0x0000a2000c1e1b00 */
[----:B---3--:R-:W-:-:S08]  /*0e90*/  DADD R26, R26, -R8 ;  /* 0x000000001a1a7229 */ /* 0x008fd00000000808 */
[----:B------:R-:W-:Y:S02]  /*0ea0*/  DFMA R24, R26, R26, R24 ;  /* 0x0000001a1a18722b */ /* 0x000fe40000000018 */
[--C-:B----4-:R-:W-:Y:S01]  /*0eb0*/  DADD R22, R22, -R8.reuse ;  /* 0x0000000016167229 */ /* 0x110fe20000000808 */
[----:B------:R-:W-:Y:S01]  /*0ec0*/  IADD3 R5, P1, PT, R5, -0x10, RZ ;  /* 0xfffffff005057810 */ /* 0x000fe20007f3e0ff */
[----:B-----5:R-:W-:-:S06]  /*0ed0*/  DADD R18, R18, -R8 ;  /* 0x0000000012127229 */ /* 0x020fcc0000000808 */
[----:B------:R-:W-:Y:S01]  /*0ee0*/  DFMA R24, R22, R22, R24 ;  /* 0x000000161618722b */ /* 0x000fe20000000018 */
[----:B-1----:R-:W-:Y:S02]  /*0ef0*/  IADD3.X R6, PT, PT, R6, -0x1, RZ, P1, !PT ;  /* 0xffffffff06067810 */ /* 0x002fe40000ffe4ff */
[----:B------:R-:W-:Y:S01]  /*0f00*/  ISETP.NE.U32.AND P1, PT, R5, RZ, PT ;  /* 0x000000ff0500720c */ /* 0x000fe20003f25070 */
[----:B------:R-:W-:-:S04]  /*0f10*/  DADD R20, R20, -R8 ;  /* 0x0000000014147229 */ /* 0x000fc80000000808 */
[----:B------:R-:W-:Y:S01]  /*0f20*/  DFMA R24, R18, R18, R24 ;  /* 0x000000121218722b */ /* 0x000fe20000000018 */
[----:B------:R-:W-:Y:S02]  /*0f30*/  ISETP.NE.AND.EX P1, PT, R6, RZ, PT, P1 ;  /* 0x000000ff0600720c */ /* 0x000fe40003f25310 */
[----:B------:R-:W-:-:S05]  /*0f40*/  IADD3 R7, P2, PT, R7, 0x10, RZ ;  /* 0x0000001007077810 */ /* 0x000fca0007f5e0ff */
[----:B------:R-:W-:Y:S01]  /*0f50*/  DFMA R24, R20, R20, R24 ;  /* 0x000000141418722b */ /* 0x000fe20000000018 */
[----:B0-----:R-:W-:Y:S01]  /*0f60*/  IADD3 R12, P3, PT, R12, 0x80, RZ ;  /* 0x000000800c0c7810 */ /* 0x001fe20007f7e0ff */
[----:B------:R-:W-:-:S04]  /*0f70*/  IMAD.X R4, RZ, RZ, R4, P2 ;  /* 0x000000ffff047224 */ /* 0x000fc800010e0604 */
[----:B------:R-:W-:Y:S01]  /*0f80*/  IMAD.X R13, RZ, RZ, R13, P3 ;  /* 0x000000ffff0d7224 */ /* 0x000fe200018e060d */
[----:B--2---:R-:W-:-:S08]  /*0f90*/  DADD R16, R16, -R8 ;  /* 0x0000000010107229 */ /* 0x004fd00000000808 */
[----:B------:R-:W-:Y:S01]  /*0fa0*/  DFMA R26, R16, R16, R24 ;  /* 0x00000010101a722b */ /* 0x000fe20000000018 */
[----:B------:R-:W-:Y:S10]  /*0fb0*/  @P1 BRA `(.L_x_11) ;  /* 0xfffffffc001c1947 */ /* 0x000ff4000383ffff */
.L_x_10:
        /* <DEDUP_REMOVED lines=15> */
[----:B------:R-:W5:Y:S01]  /*10b0*/  LDG.E.64 R16, desc[UR6][R24.64+0x28] ;  /* 0x0000280618107981 */ /* 0x000f62000c1e1b00 */
[----:B--2---:R-:W-:-:S08]  /*10c0*/  DADD R28, R28, -R8 ;  /* 0x000000001c1c7229 */ /* 0x004fd00000000808 */
[----:B------:R-:W-:Y:S01]  /*10d0*/  DFMA R28, R28, R28, R26 ;  /* 0x0000001c1c1c722b */ /* 0x000fe2000000001a */
[----:B------:R-:W2:Y:S04]  /*10e0*/  LDG.E.64 R26, desc[UR6][R24.64+0x30] ;  /* 0x00003006181a7981 */ /* 0x000ea8000c1e1b00 */
[----:B------:R-:W2:Y:S01]  /*10f0*/  LDG.E.64 R24, desc[UR6][R24.64+0x38] ;  /* 0x0000380618187981 */ /* 0x000ea2000c1e1b00 */
[--C-:B---3--:R-:W-:Y:S02]  /*1100*/  DADD R12, R12, -R8.reuse ;  /* 0x000000000c0c7229 */ /* 0x108fe40000000808 */
[----:B----4-:R-:W-:-:S06]  /*1110*/  DADD R22, R22, -R8 ;  /* 0x0000000016167229 */ /* 0x010fcc0000000808 */
[----:B------:R-:W-:Y:S02]  /*1120*/  DFMA R28, R12, R12, R28 ;  /* 0x0000000c0c1c722b */ /* 0x000fe4000000001c */
[----:B-----5:R-:W-:-:S06]  /*1130*/  DADD R20, R20, -R8 ;  /* 0x0000000014147229 */ /* 0x020fcc0000000808 */
[----:B------:R-:W-:Y:S02]  /*1140*/  DFMA R28, R22, R22, R28 ;  /* 0x00000016161c722b */ /* 0x000fe4000000001c */
[----:B------:R-:W-:-:S06]  /*1150*/  DADD R18, R18, -R8 ;  /* 0x0000000012127229 */ /* 0x000fcc0000000808 */
[----:B------:R-:W-:Y:S02]  /*1160*/  DFMA R28, R20, R20, R28 ;  /* 0x00000014141c722b */ /* 0x000fe4000000001c */
[----:B------:R-:W-:-:S06]  /*1170*/  DADD R16, R16, -R8 ;  /* 0x0000000010107229 */ /* 0x000fcc0000000808 */
[----:B------:R-:W-:-:S08]  /*1180*/  DFMA R28, R18, R18, R28 ;  /* 0x00000012121c722b */ /* 0x000fd0000000001c */
[----:B------:R-:W-:Y:S01]  /*1190*/  DFMA R28, R16, R16, R28 ;  /* 0x00000010101c722b */ /* 0x000fe2000000001c */
[----:B------:R-:W-:-:S05]  /*11a0*/  IADD3 R7, P0, PT, R7, 0x8, RZ ;  /* 0x0000000807077810 */ /* 0x000fca0007f1e0ff */
[----:B------:R-:W-:Y:S01]  /*11b0*/  IMAD.X R4, RZ, RZ, R4, P0 ;  /* 0x000000ffff047224 */ /* 0x000fe200000e0604 */
[----:B--2---:R-:W-:-:S08]  /*11c0*/  DADD R26, R26, -R8 ;  /* 0x000000001a1a7229 */ /* 0x004fd00000000808 */
[----:B------:R-:W-:Y:S02]  /*11d0*/  DFMA R26, R26, R26, R28 ;  /* 0x0000001a1a1a722b */ /* 0x000fe4000000001c */
[----:B------:R-:W-:-:S08]  /*11e0*/  DADD R24, R24, -R8 ;  /* 0x0000000018187229 */ /* 0x000fd00000000808 */
[----:B------:R-:W-:-:S11]  /*11f0*/  DFMA R26, R24, R24, R26 ;  /* 0x00000018181a722b */ /* 0x000fd6000000001a */
.L_x_12:
        /* <DEDUP_REMOVED lines=10> */
[----:B------:R-:W-:-:S02]  /*12a0*/  LOP3.LUT R14, R14, 0x3, RZ, 0xc0, !PT ;  /* 0x000000030e0e7812 */ /* 0x000fc400078ec0ff */
[----:B------:R-:W-:Y:S02]  /*12b0*/  @P1 IADD3 R7, P2, PT, R7, 0x4, RZ ;  /* 0x0000000407071810 */ /* 0x000fe40007f5e0ff */
[----:B------:R-:W-:-:S03]  /*12c0*/  ISETP.NE.U32.AND P0, PT, R14, RZ, PT ;  /* 0x000000ff0e00720c */ /* 0x000fc60003f05070 */
[----:B------:R-:W-:Y:S01]  /*12d0*/  @P1 IMAD.X R4, RZ, RZ, R4, P2 ;  /* 0x000000ffff041224 */ /* 0x000fe200010e0604 */
[--C-:B--2---:R-:W-:Y:S02]  /*12e0*/  @P1 DADD R20, R20, -R8.reuse ;  /* 0x0000000014141229 */ /* 0x104fe40000000808 */
[----:B---3--:R-:W-:-:S06]  /*12f0*/  @P1 DADD R22, R22, -R8 ;  /* 0x0000000016161229 */ /* 0x008fcc0000000808 */
[----:B------:R-:W-:Y:S02]  /*1300*/  @P1 DFMA R20, R20, R20, R26 ;  /* 0x000000141414122b */ /* 0x000fe4000000001a */
[--C-:B----4-:R-:W-:Y:S02]  /*1310*/  @P1 DADD R12, R12, -R8.reuse ;  /* 0x000000000c0c1229 */ /* 0x110fe40000000808 */
[----:B-----5:R-:W-:-:S04]  /*1320*/  @P1 DADD R16, R16, -R8 ;  /* 0x0000000010101229 */ /* 0x020fc80000000808 */
[----:B------:R-:W-:-:S08]  /*1330*/  @P1 DFMA R20, R22, R22, R20 ;  /* 0x000000161614122b */ /* 0x000fd00000000014 */
[----:B------:R-:W-:Y:S01]  /*1340*/  @P1 DFMA R20, R12, R12, R20 ;  /* 0x0000000c0c14122b */ /* 0x000fe20000000014 */
[----:B------:R-:W-:-:S05]  /*1350*/  IMAD.MOV.U32 R12, RZ, RZ, RZ ;  /* 0x000000ffff0c7224 */ /* 0x000fca00078e00ff */
[----:B------:R-:W-:Y:S02]  /*1360*/  ISETP.NE.AND.EX P0, PT, R12, RZ, PT, P0 ;  /* 0x000000ff0c00720c */ /* 0x000fe40003f05300 */
[----:B------:R-:W-:-:S11]  /*1370*/  @P1 DFMA R26, R16, R16, R20 ;  /* 0x00000010101a122b */ /* 0x000fd60000000014 */
[----:B------:R-:W-:Y:S05]  /*1380*/  @!P0 BRA `(.L_x_9) ;  /* 0x0000000000388947 */ /* 0x000fea0003800000 */
[----:B------:R-:W0:Y:S02]  /*1390*/  LDCU.64 UR4, c[0x0][0x380] ;  /* 0x00007000ff0477ac */ /* 0x000e240008000a00 */
[----:B0-----:R-:W-:-:S04]  /*13a0*/  LEA R2, P0, R7, UR4, 0x3 ;  /* 0x0000000407027c11 */ /* 0x001fc8000f8018ff */
[----:B------:R-:W-:-:S09]  /*13b0*/  LEA.HI.X R7, R7, UR5, R4, 0x3, P0 ;  /* 0x0000000507077c11 */ /* 0x000fd200080f1c04 */
.L_x_13:
[----:B------:R-:W-:-:S05]  /*13c0*/  IMAD.MOV.U32 R6, RZ, RZ, R2 ;  /* 0x000000ffff067224 */ /* 0x000fca00078e0002 */
[----:B------:R0:W2:Y:S01]  /*13d0*/  LDG.E.64 R4, desc[UR6][R6.64] ;  /* 0x0000000606047981 */ /* 0x0000a2000c1e1b00 */
[----:B------:R-:W-:Y:S02]  /*13e0*/  IADD3 R14, P0, PT, R14, -0x1, RZ ;  /* 0xffffffff0e0e7810 */ /* 0x000fe40007f1e0ff */
[----:B------:R-:W-:Y:S02]  /*13f0*/  IADD3 R2, P1, PT, R2, 0x8, RZ ;  /* 0x0000000802027810 */ /* 0x000fe40007f3e0ff */
[----:B------:R-:W-:Y:S02]  /*1400*/  IADD3.X R12, PT, PT, R12, -0x1, RZ, P0, !PT ;  /* 0xffffffff0c0c7810 */ /* 0x000fe400007fe4ff */
[----:B------:R-:W-:Y:S01]  /*1410*/  ISETP.NE.U32.AND P0, PT, R14, RZ, PT ;  /* 0x000000ff0e00720c */ /* 0x000fe20003f05070 */
[----:B0-----:R-:W-:-:S03]  /*1420*/  IMAD.X R7, RZ, RZ, R7, P1 ;  /* 0x000000ffff077224 */ /* 0x001fc600008e0607 */
[----:B------:R-:W-:Y:S01]  /*1430*/  ISETP.NE.AND.EX P0, PT, R12, RZ, PT, P0 ;  /* 0x000000ff0c00720c */ /* 0x000fe20003f05300 */
[----:B--2---:R-:W-:-:S08]  /*1440*/  DADD R4, R4, -R8 ;  /* 0x0000000004047229 */ /* 0x004fd00000000808 */
[----:B------:R-:W-:-:S04]  /*1450*/  DFMA R26, R4, R4, R26 ;  /* 0x00000004041a722b */ /* 0x000fc8000000001a */
[----:B------:R-:W-:Y:S07]  /*1460*/  @P0 BRA `(.L_x_13) ;  /* 0xfffffffc00d40947 */ /* 0x000fee000383ffff */
.L_x_9:
[----:B------:R-:W-:Y:S05]  /*1470*/  BSYNC.RECONVERGENT B0 ;  /* 0x0000000000007941 */ /* 0x000fea0003800200 */
.L_x_8:
[----:B------:R-:W0:Y:S01]  /*1480*/  MUFU.RCP64H R5, R11 ;  /* 0x0000000b00057308 */ /* 0x000e220000001800 */
[----:B------:R-:W-:Y:S01]  /*1490*/  IMAD.MOV.U32 R4, RZ, RZ, 0x1 ;  /* 0x00000001ff047424 */ /* 0x000fe200078e00ff */
[----:B------:R-:W-:Y:S01]  /*14a0*/  FSETP.GEU.AND P1, PT, |R27|, 6.5827683646048100446e-37, PT ;  /* 0x036000001b00780b */ /* 0x000fe20003f2e200 */
[----:B------:R-:W-:Y:S04]  /*14b0*/  BSSY.RECONVERGENT B0, `(.L_x_14) ;  /* 0x0000014000007945 */ /* 0x000fe80003800200 */
        /* <DEDUP_REMOVED lines=13> */
[----:B------:R-:W-:Y:S02]  /*1590*/  IMAD.MOV.U32 R13, RZ, RZ, R27 ;  /* 0x000000ffff0d7224 */ /* 0x000fe400078e001b */
[----:B------:R-:W-:Y:S02]  /*15a0*/  IMAD.MOV.U32 R14, RZ, RZ, R10 ;  /* 0x000000ffff0e7224 */ /* 0x000fe400078e000a */
[----:B------:R-:W-:-:S07]  /*15b0*/  IMAD.MOV.U32 R15, RZ, RZ, R11 ;  /* 0x000000ffff0f7224 */ /* 0x000fce00078e000b */
[----:B------:R-:W-:Y:S05]  /*15c0*/  CALL.REL.NOINC `($__internal_0_$__cuda_sm20_div_rn_f64_full) ;  /* 0x0000000000a47944 */ /* 0x000fea0003c00000 */
[----:B------:R-:W-:Y:S02]  /*15d0*/  IMAD.MOV.U32 R4, RZ, RZ, R20 ;  /* 0x000000ffff047224 */ /* 0x000fe400078e0014 */
[----:B------:R-:W-:-:S07]  /*15e0*/  IMAD.MOV.U32 R5, RZ, RZ, R21 ;  /* 0x000000ffff057224 */ /* 0x000fce00078e0015 */
.L_x_15:
[----:B------:R-:W-:Y:S05]  /*15f0*/  BSYNC.RECONVERGENT B0 ;  /* 0x0000000000007941 */ /* 0x000fea0003800200 */
.L_x_14:
[----:B------:R-:W0:Y:S01]  /*1600*/  MUFU.RSQ64H R7, R5 ;  /* 0x0000000500077308 */ /* 0x000e220000001c00 */
[----:B------:R-:W-:Y:S01]  /*1610*/  VIADD R6, R5, 0xfcb00000 ;  /* 0xfcb0000005067836 */ /* 0x000fe20000000000 */
[----:B------:R-:W-:Y:S01]  /*1620*/  BSSY.RECONVERGENT B0, `(.L_x_16) ;  /* 0x0000011000007945 */ /* 0x000fe20003800200 */
[----:B------:R-:W-:Y:S02]  /*1630*/  IMAD.MOV.U32 R12, RZ, RZ, 0x0 ;  /* 0x00000000ff0c7424 */ /* 0x000fe400078e00ff */
[----:B------:R-:W-:Y:S01]  /*1640*/  IMAD.MOV.U32 R13, RZ, RZ, 0x3fd80000 ;  /* 0x3fd80000ff0d7424 */ /* 0x000fe200078e00ff */
[----:B------:R-:W-:Y:S01]  /*1650*/  ISETP.GE.U32.AND P0, PT, R6, 0x7ca00000, PT ;  /* 0x7ca000000600780c */ /* 0x000fe20003f06070 */
[----:B0-----:R-:W-:-:S08]  /*1660*/  DMUL R10, R6, R6 ;  /* 0x00000006060a7228 */ /* 0x001fd00000000000 */
[----:B------:R-:W-:-:S08]  /*1670*/  DFMA R10, -R10, R4, 1 ;  /* 0x3ff000000a0a742b */ /* 0x000fd00000000104 */
[----:B------:R-:W-:Y:S02]  /*1680*/  DFMA R12, R10, R12, 0.5 ;  /* 0x3fe000000a0c742b */ /* 0x000fe4000000000c */
[----:B------:R-:W-:-:S08]  /*1690*/  DMUL R10, R6, R10 ;  /* 0x0000000a060a7228 */ /* 0x000fd00000000000 */
[----:B------:R-:W-:-:S08]  /*16a0*/  DFMA R18, R12, R10, R6 ;  /* 0x0000000a0c12722b */ /* 0x000fd00000000006 */
[----:B------:R-:W-:Y:S02]  /*16b0*/  DMUL R10, R18, R4 ;  /* 0x00000004120a7228 */ /* 0x000fe40000000000 */
[----:B------:R-:W-:Y:S02]  /*16c0*/  VIADD R17, R19, 0xfff00000 ;  /* 0xfff0000013117836 */ /* 0x000fe40000000000 */
[----:B------:R-:W-:-:S04]  /*16d0*/  IMAD.MOV.U32 R16, RZ, RZ, R18 ;  /* 0x000000ffff107224 */ /* 0x000fc800078e0012 */
[----:B------:R-:W-:-:S08]  /*16e0*/  DFMA R12, R10, -R10, R4 ;  /* 0x8000000a0a0c722b */ /* 0x000fd00000000004 */
[----:B------:R-:W-:Y:S01]  /*16f0*/  DFMA R14, R12, R16, R10 ;  /* 0x000000100c0e722b */ /* 0x000fe2000000000a */
[----:B------:R-:W-:Y:S10]  /*1700*/  @!P0 BRA `(.L_x_17) ;  /* 0x0000000000088947 */ /* 0x000ff40003800000 */
[----:B------:R-:W-:-:S07]  /*1710*/  MOV R2, 0x1730 ;  /* 0x0000173000027802 */ /* 0x000fce0000000f00 */
[----:B------:R-:W-:Y:S05]  /*1720*/  CALL.REL.NOINC `($__internal_1_$__cuda_sm20_dsqrt_rn_f64_mediumpath_v1) ;  /* 0x0000000400b87944 */ /* 0x000fea0003c00000 */
.L_x_17:
[----:B------:R-:W-:Y:S05]  /*1730*/  BSYNC.RECONVERGENT B0 ;  /* 0x0000000000007941 */ /* 0x000fea0003800200 */
.L_x_16:
[----:B------:R-:W0:Y:S02]  /*1740*/  LDCU.U16 UR4, c[0x0][0x3a0] ;  /* 0x00007400ff0477ac */ /* 0x000e240008000400 */
[----:B0-----:R-:W-:-:S04]  /*1750*/  UPRMT UR4, UR4, 0x9910, URZ ;  /* 0x0000991004047896 */ /* 0x001fc800080000ff */
[----:B------:R-:W-:-:S09]  /*1760*/  UISETP.NE.AND UP0, UPT, UR4, 0x1, UPT ;  /* 0x000000010400788c */ /* 0x000fd2000bf05270 */
[----:B------:R-:W-:Y:S05]  /*1770*/  BRA.U !UP0, `(.L_x_18) ;  /* 0x0000000108207547 */ /* 0x000fea000b800000 */
[----:B------:R-:W-:-:S13]  /*1780*/  ISETP.NE.AND P0, PT, RZ, UR4, PT ;  /* 0x00000004ff007c0c */ /* 0x000fda000bf05270 */
[----:B------:R-:W-:Y:S05]  /*1790*/  @P0 EXIT ;  /* 0x000000000000094d */ /* 0x000fea0003800000 */
[----:B------:R-:W0:Y:S02]  /*17a0*/  LDCU.64 UR4, c[0x0][0x398] ;  /* 0x00007300ff0477ac */ /* 0x000e240008000a00 */
[----:B0-----:R-:W-:-:S04]  /*17b0*/  LEA R2, P0, R0, UR4, 0x5 ;  /* 0x0000000400027c11 */ /* 0x001fc8000f8028ff */
[----:B------:R-:W-:-:S05]  /*17c0*/  LEA.HI.X R3, R0, UR5, R3, 0x5, P0 ;  /* 0x0000000500037c11 */ /* 0x000fca00080f2c03 */
[----:B------:R-:W-:Y:S04]  /*17d0*/  STG.E.64 desc[UR6][R2.64], R8 ;  /* 0x0000000802007986 */ /* 0x000fe8000c101b06 */
[----:B------:R-:W-:Y:S01]  /*17e0*/  STG.E.64 desc[UR6][R2.64+0x8], R14 ;  /* 0x0000080e02007986 */ /* 0x000fe2000c101b06 */
[----:B------:R-:W-:Y:S05]  /*17f0*/  EXIT ;  /* 0x000000000000794d */ /* 0x000fea0003800000 */
.L_x_18:
[----:B------:R-:W0:Y:S02]  /*1800*/  LDCU.64 UR4, c[0x0][0x398] ;  /* 0x00007300ff0477ac */ /* 0x000e240008000a00 */
[----:B0-----:R-:W-:-:S04]  /*1810*/  LEA R2, P0, R0, UR4, 0x5 ;  /* 0x0000000400027c11 */ /* 0x001fc8000f8028ff */
[----:B------:R-:W-:-:S05]  /*1820*/  LEA.HI.X R3, R0, UR5, R3, 0x5, P0 ;  /* 0x0000000500037c11 */ /* 0x000fca00080f2c03 */
[----:B------:R-:W-:Y:S04]  /*1830*/  STG.E.64 desc[UR6][R2.64+0x10], R8 ;  /* 0x0000100802007986 */ /* 0x000fe8000c101b06 */
[----:B------:R-:W-:Y:S01]  /*1840*/  STG.E.64 desc[UR6][R2.64+0x18], R14 ;  /* 0x0000180e02007986 */ /* 0x000fe2000c101b06 */
[----:B------:R-:W-:Y:S05]  /*1850*/  EXIT ;  /* 0x000000000000794d */ /* 0x000fea0003800000 */
        .weak           $__internal_0_$__cuda_sm20_div_rn_f64_full
        .type           $__internal_0_$__cuda_sm20_div_rn_f64_full,@function
        .size           $__internal_0_$__cuda_sm20_div_rn_f64_full,($__internal_1_$__cuda_sm20_dsqrt_rn_f64_mediumpath_v1 - $__internal_0_$__cuda_sm20_div_rn_f64_full)
$__internal_0_$__cuda_sm20_div_rn_f64_full:
[C---:B------:R-:W-:Y:S01]  /*1860*/  FSETP.GEU.AND P1, PT, |R15|.reuse, 1.469367938527859385e-39, PT ;  /* 0x001000000f00780b */ /* 0x040fe20003f2e200 */
[----:B------:R-:W-:Y:S01]  /*1870*/  IMAD.MOV.U32 R18, RZ, RZ, 0x1 ;  /* 0x00000001ff127424 */ /* 0x000fe200078e00ff */
[----:B------:R-:W-:Y:S01]  /*1880*/  LOP3.LUT R16, R15, 0x800fffff, RZ, 0xc0, !PT ;  /* 0x800fffff0f107812 */ /* 0x000fe200078ec0ff */
[----:B------:R-:W-:Y:S01]  /*1890*/  BSSY.RECONVERGENT B1, `(.L_x_19) ;  /* 0x0000054000017945 */ /* 0x000fe20003800200 */
[C---:B------:R-:W-:Y:S02]  /*18a0*/  FSETP.GEU.AND P3, PT, |R13|.reuse, 1.469367938527859385e-39, PT ;  /* 0x001000000d00780b */ /* 0x040fe40003f6e200 */
[----:B------:R-:W-:Y:S01]  /*18b0*/  LOP3.LUT R17, R16, 0x3ff00000, RZ, 0xfc, !PT ;  /* 0x3ff0000010117812 */ /* 0x000fe200078efcff */
[----:B------:R-:W-:Y:S01]  /*18c0*/  IMAD.MOV.U32 R16, RZ, RZ, R14 ;  /* 0x000000ffff107224 */ /* 0x000fe200078e000e */
[----:B------:R-:W-:Y:S02]  /*18d0*/  LOP3.LUT R5, R13, 0x7ff00000, RZ, 0xc0, !PT ;  /* 0x7ff000000d057812 */ /* 0x000fe400078ec0ff */
[----:B------:R-:W-:-:S03]  /*18e0*/  LOP3.LUT R26, R15, 0x7ff00000, RZ, 0xc0, !PT ;  /* 0x7ff000000f1a7812 */ /* 0x000fc600078ec0ff */
[----:B------:R-:W-:Y:S01]  /*18f0*/  @!P1 DMUL R16, R14, 8.98846567431157953865e+307 ;  /* 0x7fe000000e109828 */ /* 0x000fe20000000000 */
[----:B------:R-:W-:Y:S01]  /*1900*/  ISETP.GE.U32.AND P2, PT, R5, R26, PT ;  /* 0x0000001a0500720c */ /* 0x000fe20003f46070 */
[----:B------:R-:W-:Y:S02]  /*1910*/  IMAD.MOV.U32 R27, RZ, RZ, R5 ;  /* 0x000000ffff1b7224 */ /* 0x000fe400078e0005 */
[----:B------:R-:W-:Y:S02]  /*1920*/  @!P3 LOP3.LUT R6, R15, 0x7ff00000, RZ, 0xc0, !PT ;  /* 0x7ff000000f06b812 */ /* 0x000fe400078ec0ff */
[----:B------:R-:W0:Y:S02]  /*1930*/  MUFU.RCP64H R19, R17 ;  /* 0x0000001100137308 */ /* 0x000e240000001800 */
[----:B------:R-:W-:Y:S01]  /*1940*/  @!P3 ISETP.GE.U32.AND P4, PT, R5, R6, PT ;  /* 0x000000060500b20c */ /* 0x000fe20003f86070 */
[----:B------:R-:W-:Y:S01]  /*1950*/  IMAD.MOV.U32 R6, RZ, RZ, 0x1ca00000 ;  /* 0x1ca00000ff067424 */ /* 0x000fe200078e00ff */
[----:B------:R-:W-:-:S04]  /*1960*/  @!P1 LOP3.LUT R26, R17, 0x7ff00000, RZ, 0xc0, !PT ;  /* 0x7ff00000111a9812 */ /* 0x000fc800078ec0ff */
[----:B------:R-:W-:-:S04]  /*1970*/  @!P3 SEL R23, R6, 0x63400000, !P4 ;  /* 0x634000000617b807 */ /* 0x000fc80006000000 */
[----:B------:R-:W-:-:S04]  /*1980*/  @!P3 LOP3.LUT R24, R23, 0x80000000, R13, 0xf8, !PT ;  /* 0x800000001718b812 */ /* 0x000fc800078ef80d */
[----:B------:R-:W-:Y:S01]  /*1990*/  @!P3 LOP3.LUT R25, R24, 0x100000, RZ, 0xfc, !PT ;  /* 0x001000001819b812 */ /* 0x000fe200078efcff */
[----:B0-----:R-:W-:Y:S01]  /*19a0*/  DFMA R20, R18, -R16, 1 ;  /* 0x3ff000001214742b */ /* 0x001fe20000000810 */
[----:B------:R-:W-:-:S07]  /*19b0*/  @!P3 IMAD.MOV.U32 R24, RZ, RZ, RZ ;  /* 0x000000ffff18b224 */ /* 0x000fce00078e00ff */
[----:B------:R-:W-:-:S08]  /*19c0*/  DFMA R20, R20, R20, R20 ;  /* 0x000000141414722b */ /* 0x000fd00000000014 */
[----:B------:R-:W-:Y:S01]  /*19d0*/  DFMA R20, R18, R20, R18 ;  /* 0x000000141214722b */ /* 0x000fe20000000012 */
[----:B------:R-:W-:Y:S01]  /*19e0*/  SEL R19, R6, 0x63400000, !P2 ;  /* 0x6340000006137807 */ /* 0x000fe20005000000 */
[----:B------:R-:W-:-:S03]  /*19f0*/  IMAD.MOV.U32 R18, RZ, RZ, R12 ;  /* 0x000000ffff127224 */ /* 0x000fc600078e000c */
[----:B------:R-:W-:-:S03]  /*1a00*/  LOP3.LUT R19, R19, 0x800fffff, R13, 0xf8, !PT ;  /* 0x800fffff13137812 */ /* 0x000fc600078ef80d */
[----:B------:R-:W-:-:S03]  /*1a10*/  DFMA R22, R20, -R16, 1 ;  /* 0x3ff000001416742b */ /* 0x000fc60000000810 */
[----:B------:R-:W-:-:S05]  /*1a20*/  @!P3 DFMA R18, R18, 2, -R24 ;  /* 0x400000001212b82b */ /* 0x000fca0000000818 */
[----:B------:R-:W-:-:S05]  /*1a30*/  DFMA R22, R20, R22, R20 ;  /* 0x000000161416722b */ /* 0x000fca0000000014 */
[----:B------:R-:W-:-:S03]  /*1a40*/  @!P3 LOP3.LUT R27, R19, 0x7ff00000, RZ, 0xc0, !PT ;  /* 0x7ff00000131bb812 */ /* 0x000fc600078ec0ff */
[----:B------:R-:W-:Y:S02]  /*1a50*/  DMUL R20, R22, R18 ;  /* 0x0000001216147228 */ /* 0x000fe40000000000 */
[----:B------:R-:W-:-:S05]  /*1a60*/  VIADD R28, R27, 0xffffffff ;  /* 0xffffffff1b1c7836 */ /* 0x000fca0000000000 */
[----:B------:R-:W-:Y:S01]  /*1a70*/  ISETP.GT.U32.AND P1, PT, R28, 0x7feffffe, PT ;  /* 0x7feffffe1c00780c */ /* 0x000fe20003f24070 */
[----:B------:R-:W-:Y:S01]  /*1a80*/  VIADD R28, R26, 0xffffffff ;  /* 0xffffffff1a1c7836 */ /* 0x000fe20000000000 */
[----:B------:R-:W-:-:S04]  /*1a90*/  DFMA R24, R20, -R16, R18 ;  /* 0x800000101418722b */ /* 0x000fc80000000012 */
[----:B------:R-:W-:-:S04]  /*1aa0*/  ISETP.GT.U32.OR P1, PT, R28, 0x7feffffe, P1 ;  /* 0x7feffffe1c00780c */ /* 0x000fc80000f24470 */
[----:B------:R-:W-:-:S09]  /*1ab0*/  DFMA R24, R22, R24, R20 ;  /* 0x000000181618722b */ /* 0x000fd20000000014 */
[----:B------:R-:W-:Y:S05]  /*1ac0*/  @P1 BRA `(.L_x_20) ;  /* 0x00000000006c1947 */ /* 0x000fea0003800000 */
[----:B------:R-:W-:-:S04]  /*1ad0*/  LOP3.LUT R20, R15, 0x7ff00000, RZ, 0xc0, !PT ;  /* 0x7ff000000f147812 */ /* 0x000fc800078ec0ff */
[CC--:B------:R-:W-:Y:S02]  /*1ae0*/  VIADDMNMX R12, R5.reuse, -R20.reuse, 0xb9600000, !PT ;  /* 0xb9600000050c7446 */ /* 0x0c0fe40007800914 */
[----:B------:R-:W-:Y:S02]  /*1af0*/  ISETP.GE.U32.AND P1, PT, R5, R20, PT ;  /* 0x000000140500720c */ /* 0x000fe40003f26070 */
[----:B------:R-:W-:Y:S01]  /*1b00*/  VIMNMX R5, PT, PT, R12, 0x46a00000, PT ;  /* 0x46a000000c057848 */ /* 0x000fe20003fe0100 */
[----:B------:R-:W-:Y:S01]  /*1b10*/  IMAD.MOV.U32 R12, RZ, RZ, RZ ;  /* 0x000000ffff0c7224 */ /* 0x000fe200078e00ff */
[----:B------:R-:W-:-:S05]  /*1b20*/  SEL R6, R6, 0x63400000, !P1 ;  /* 0x6340000006067807 */ /* 0x000fca0004800000 */
[----:B------:R-:W-:-:S04]  /*1b30*/  IMAD.IADD R5, R5, 0x1, -R6 ;  /* 0x0000000105057824 */ /* 0x000fc800078e0a06 */
[----:B------:R-:W-:-:S06]  /*1b40*/  VIADD R13, R5, 0x7fe00000 ;  /* 0x7fe00000050d7836 */ /* 0x000fcc0000000000 */
[----:B------:R-:W-:-:S10]  /*1b50*/  DMUL R20, R24, R12 ;  /* 0x0000000c18147228 */ /* 0x000fd40000000000 */
[----:B------:R-:W-:-:S13]  /*1b60*/  FSETP.GTU.AND P1, PT, |R21|, 1.469367938527859385e-39, PT ;  /* 0x001000001500780b */ /* 0x000fda0003f2c200 */
[----:B------:R-:W-:Y:S05]  /*1b70*/  @P1 BRA `(.L_x_21) ;  /* 0x0000000000941947 */ /* 0x000fea0003800000 */
[----:B------:R-:W-:Y:S01]  /*1b80*/  DFMA R16, R24, -R16, R18 ;  /* 0x800000101810722b */ /* 0x000fe20000000012 */
[----:B------:R-:W-:-:S09]  /*1b90*/  IMAD.MOV.U32 R14, RZ, RZ, RZ ;  /* 0x000000ffff0e7224 */ /* 0x000fd200078e00ff */
[C---:B------:R-:W-:Y:S02]  /*1ba0*/  FSETP.NEU.AND P1, PT, R17.reuse, RZ, PT ;  /* 0x000000ff1100720b */ /* 0x040fe40003f2d000 */
[----:B------:R-:W-:-:S04]  /*1bb0*/  LOP3.LUT R19, R17, 0x80000000, R15, 0x48, !PT ;  /* 0x8000000011137812 */ /* 0x000fc800078e480f */
[----:B------:R-:W-:-:S07]  /*1bc0*/  LOP3.LUT R15, R19, R13, RZ, 0xfc, !PT ;  /* 0x0000000d130f7212 */ /* 0x000fce00078efcff */
[----:B------:R-:W-:Y:S05]  /*1bd0*/  @!P1 BRA `(.L_x_21) ;  /* 0x00000000007c9947 */ /* 0x000fea0003800000 */
[----:B------:R-:W-:Y:S01]  /*1be0*/  IMAD.MOV R13, RZ, RZ, -R5 ;  /* 0x000000ffff0d7224 */ /* 0x000fe200078e0a05 */
[----:B------:R-:W-:Y:S01]  /*1bf0*/  DMUL.RP R14, R24, R14 ;  /* 0x0000000e180e7228 */ /* 0x000fe20000008000 */
[----:B------:R-:W-:Y:S01]  /*1c00*/  IMAD.MOV.U32 R12, RZ, RZ, RZ ;  /* 0x000000ffff0c7224 */ /* 0x000fe200078e00ff */
[----:B------:R-:W-:-:S05]  /*1c10*/  IADD3 R5, PT, PT, -R5, -0x43300000, RZ ;  /* 0xbcd0000005057810 */ /* 0x000fca0007ffe1ff */
[----:B------:R-:W-:-:S03]  /*1c20*/  DFMA R12, R20, -R12, R24 ;  /* 0x8000000c140c722b */ /* 0x000fc60000000018 */
[----:B------:R-:W-:-:S07]  /*1c30*/  LOP3.LUT R19, R15, R19, RZ, 0x3c, !PT ;  /* 0x000000130f137212 */ /* 0x000fce00078e3cff */
[----:B------:R-:W-:-:S04]  /*1c40*/  FSETP.NEU.AND P1, PT, |R13|, R5, PT ;  /* 0x000000050d00720b */ /* 0x000fc80003f2d200 */
[----:B------:R-:W-:Y:S02]  /*1c50*/  FSEL R20, R14, R20, !P1 ;  /* 0x000000140e147208 */ /* 0x000fe40004800000 */
[----:B------:R-:W-:Y:S01]  /*1c60*/  FSEL R21, R19, R21, !P1 ;  /* 0x0000001513157208 */ /* 0x000fe20004800000 */
[----:B------:R-:W-:Y:S06]  /*1c70*/  BRA `(.L_x_21) ;  /* 0x0000000000547947 */ /* 0x000fec0003800000 */
.L_x_20:
[----:B------:R-:W-:-:S14]  /*1c80*/  DSETP.NAN.AND P1, PT, R12, R12, PT ;  /* 0x0000000c0c00722a */ /* 0x000fdc0003f28000 */
[----:B------:R-:W-:Y:S05]  /*1c90*/  @P1 BRA `(.L_x_22) ;  /* 0x0000000000441947 */ /* 0x000fea0003800000 */
[----:B------:R-:W-:-:S14]  /*1ca0*/  DSETP.NAN.AND P1, PT, R14, R14, PT ;  /* 0x0000000e0e00722a */ /* 0x000fdc0003f28000 */
[----:B------:R-:W-:Y:S05]  /*1cb0*/  @P1 BRA `(.L_x_23) ;  /* 0x0000000000301947 */ /* 0x000fea0003800000 */
[----:B------:R-:W-:Y:S01]  /*1cc0*/  ISETP.NE.AND P1, PT, R27, R26, PT ;  /* 0x0000001a1b00720c */ /* 0x000fe20003f25270 */
[----:B------:R-:W-:Y:S02]  /*1cd0*/  IMAD.MOV.U32 R20, RZ, RZ, 0x0 ;  /* 0x00000000ff147424 */ /* 0x000fe400078e00ff */
[----:B------:R-:W-:-:S10]  /*1ce0*/  IMAD.MOV.U32 R21, RZ, RZ, -0x80000 ;  /* 0xfff80000ff157424 */ /* 0x000fd400078e00ff */
[----:B------:R-:W-:Y:S05]  /*1cf0*/  @!P1 BRA `(.L_x_21) ;  /* 0x0000000000349947 */ /* 0x000fea0003800000 */
[----:B------:R-:W-:Y:S02]  /*1d00*/  ISETP.NE.AND P1, PT, R27, 0x7ff00000, PT ;  /* 0x7ff000001b00780c */ /* 0x000fe40003f25270 */
[----:B------:R-:W-:Y:S02]  /*1d10*/  LOP3.LUT R21, R13, 0x80000000, R15, 0x48, !PT ;  /* 0x800000000d157812 */ /* 0x000fe400078e480f */
[----:B------:R-:W-:-:S13]  /*1d20*/  ISETP.EQ.OR P1, PT, R26, RZ, !P1 ;  /* 0x000000ff1a00720c */ /* 0x000fda0004f22670 */
[----:B------:R-:W-:Y:S01]  /*1d30*/  @P1 LOP3.LUT R5, R21, 0x7ff00000, RZ, 0xfc, !PT ;  /* 0x7ff0000015051812 */ /* 0x000fe200078efcff */
[----:B------:R-:W-:Y:S02]  /*1d40*/  @!P1 IMAD.MOV.U32 R20, RZ, RZ, RZ ;  /* 0x000000ffff149224 */ /* 0x000fe400078e00ff */
[----:B------:R-:W-:Y:S02]  /*1d50*/  @P1 IMAD.MOV.U32 R20, RZ, RZ, RZ ;  /* 0x000000ffff141224 */ /* 0x000fe400078e00ff */
[----:B------:R-:W-:Y:S01]  /*1d60*/  @P1 IMAD.MOV.U32 R21, RZ, RZ, R5 ;  /* 0x000000ffff151224 */ /* 0x000fe200078e0005 */
[----:B------:R-:W-:Y:S06]  /*1d70*/  BRA `(.L_x_21) ;  /* 0x0000000000147947 */ /* 0x000fec0003800000 */
.L_x_23:
[----:B------:R-:W-:Y:S01]  /*1d80*/  LOP3.LUT R21, R15, 0x80000, RZ, 0xfc, !PT ;  /* 0x000800000f157812 */ /* 0x000fe200078efcff */
[----:B------:R-:W-:Y:S01]  /*1d90*/  IMAD.MOV.U32 R20, RZ, RZ, R14 ;  /* 0x000000ffff147224 */ /* 0x000fe200078e000e */
[----:B------:R-:W-:Y:S06]  /*1da0*/  BRA `(.L_x_21) ;  /* 0x0000000000087947 */ /* 0x000fec0003800000 */
.L_x_22:
[----:B------:R-:W-:Y:S01]  /*1db0*/  LOP3.LUT R21, R13, 0x80000, RZ, 0xfc, !PT ;  /* 0x000800000d157812 */ /* 0x000fe200078efcff */
[----:B------:R-:W-:-:S07]  /*1dc0*/  IMAD.MOV.U32 R20, RZ, RZ, R12 ;  /* 0x000000ffff147224 */ /* 0x000fce00078e000c */
.L_x_21:
[----:B------:R-:W-:Y:S05]  /*1dd0*/  BSYNC.RECONVERGENT B1 ;  /* 0x0000000000017941 */ /* 0x000fea0003800200 */
.L_x_19:
[----:B------:R-:W-:Y:S02]  /*1de0*/  IMAD.MOV.U32 R12, RZ, RZ, R2 ;  /* 0x000000ffff0c7224 */ /* 0x000fe400078e0002 */
[----:B------:R-:W-:-:S04]  /*1df0*/  IMAD.MOV.U32 R13, RZ, RZ, 0x0 ;  /* 0x00000000ff0d7424 */ /* 0x000fc800078e00ff */
[----:B------:R-:W-:Y:S05]  /*1e00*/  RET.REL.NODEC R12 `(_Z23calc_probability_kernelPdmmP6Results) ;  /* 0xffffffe00c7c7950 */ /* 0x000fea0003c3ffff */
        .weak           $__internal_1_$__cuda_sm20_dsqrt_rn_f64_mediumpath_v1
        .type           $__internal_1_$__cuda_sm20_dsqrt_rn_f64_mediumpath_v1,@function
        .size           $__internal_1_$__cuda_sm20_dsqrt_rn_f64_mediumpath_v1,(.L_x_51 - $__internal_1_$__cuda_sm20_dsqrt_rn_f64_mediumpath_v1)
$__internal_1_$__cuda_sm20_dsqrt_rn_f64_mediumpath_v1:
[----:B------:R-:W-:Y:S01]  /*1e10*/  ISETP.GE.U32.AND P0, PT, R6, -0x3400000, PT ;  /* 0xfcc000000600780c */ /* 0x000fe20003f06070 */
[----:B------:R-:W-:Y:S01]  /*1e20*/  BSSY.RECONVERGENT B1, `(.L_x_24) ;  /* 0x0000028000017945 */ /* 0x000fe20003800200 */
[----:B------:R-:W-:Y:S02]  /*1e30*/  IMAD.MOV.U32 R6, RZ, RZ, R4 ;  /* 0x000000ffff067224 */ /* 0x000fe400078e0004 */
[----:B------:R-:W-:Y:S02]  /*1e40*/  IMAD.MOV.U32 R7, RZ, RZ, R5 ;  /* 0x000000ffff077224 */ /* 0x000fe400078e0005 */
[----:B------:R-:W-:Y:S02]  /*1e50*/  IMAD.MOV.U32 R16, RZ, RZ, R18 ;  /* 0x000000ffff107224 */ /* 0x000fe400078e0012 */
[----:B------:R-:W-:Y:S02]  /*1e60*/  IMAD.MOV.U32 R4, RZ, RZ, R12 ;  /* 0x000000ffff047224 */ /* 0x000fe400078e000c */
[----:B------:R-:W-:-:S03]  /*1e70*/  IMAD.MOV.U32 R5, RZ, RZ, R13 ;  /* 0x000000ffff057224 */ /* 0x000fc600078e000d */
[----:B------:R-:W-:Y:S05]  /*1e80*/  @!P0 BRA `(.L_x_25) ;  /* 0x0000000000208947 */ /* 0x000fea0003800000 */
[----:B------:R-:W-:-:S10]  /*1e90*/  DFMA.RM R4, R4, R16, R10 ;  /* 0x000000100404722b */ /* 0x000fd4000000400a */
[----:B------:R-:W-:-:S05]  /*1ea0*/  IADD3 R10, P0, PT, R4, 0x1, RZ ;  /* 0x00000001040a7810 */ /* 0x000fca0007f1e0ff */
[----:B------:R-:W-:-:S06]  /*1eb0*/  IMAD.X R11, RZ, RZ, R5, P0 ;  /* 0x000000ffff0b7224 */ /* 0x000fcc00000e0605 */
[----:B------:R-:W-:-:S08]  /*1ec0*/  DFMA.RP R6, -R4, R10, R6 ;  /* 0x0000000a0406722b */ /* 0x000fd00000008106 */
[----:B------:R-:W-:-:S06]  /*1ed0*/  DSETP.GT.AND P0, PT, R6, RZ, PT ;  /* 0x000000ff0600722a */ /* 0x000fcc0003f04000 */
[----:B------:R-:W-:Y:S02]  /*1ee0*/  FSEL R4, R10, R4, P0 ;  /* 0x000000040a047208 */ /* 0x000fe40000000000 */
[----:B------:R-:W-:Y:S01]  /*1ef0*/  FSEL R5, R11, R5, P0 ;  /* 0x000000050b057208 */ /* 0x000fe20000000000 */
[----:B------:R-:W-:Y:S06]  /*1f00*/  BRA `(.L_x_26) ;  /* 0x0000000000647947 */ /* 0x000fec0003800000 */
.L_x_25:
[----:B------:R-:W-:-:S14]  /*1f10*/  DSETP.NE.AND P0, PT, R6, RZ, PT ;  /* 0x000000ff0600722a */ /* 0x000fdc0003f05000 */
[----:B------:R-:W-:Y:S05]  /*1f20*/  @!P0 BRA `(.L_x_27) ;  /* 0x0000000000588947 */ /* 0x000fea0003800000 */
[----:B------:R-:W-:-:S13]  /*1f30*/  ISETP.GE.AND P0, PT, R7, RZ, PT ;  /* 0x000000ff0700720c */ /* 0x000fda0003f06270 */
[----:B------:R-:W-:Y:S02]  /*1f40*/  @!P0 IMAD.MOV.U32 R4, RZ, RZ, 0x0 ;  /* 0x00000000ff048424 */ /* 0x000fe400078e00ff */
[----:B------:R-:W-:Y:S01]  /*1f50*/  @!P0 IMAD.MOV.U32 R5, RZ, RZ, -0x80000 ;  /* 0xfff80000ff058424 */ /* 0x000fe200078e00ff */
[----:B------:R-:W-:Y:S06]  /*1f60*/  @!P0 BRA `(.L_x_26) ;  /* 0x00000000004c8947 */ /* 0x000fec0003800000 */
[----:B------:R-:W-:-:S13]  /*1f70*/  ISETP.GT.AND P0, PT, R7, 0x7fefffff, PT ;  /* 0x7fefffff0700780c */ /* 0x000fda0003f04270 */
[----:B------:R-:W-:Y:S05]  /*1f80*/  @P0 BRA `(.L_x_27) ;  /* 0x0000000000400947 */ /* 0x000fea0003800000 */
[----:B------:R-:W-:Y:S01]  /*1f90*/  DMUL R4, R6, 8.11296384146066816958e+31 ;  /* 0x4690000006047828 */ /* 0x000fe20000000000 */
[----:B------:R-:W-:Y:S02]  /*1fa0*/  IMAD.MOV.U32 R12, RZ, RZ, 0x0 ;  /* 0x00000000ff0c7424 */ /* 0x000fe400078e00ff */
[----:B------:R-:W-:Y:S02]  /*1fb0*/  IMAD.MOV.U32 R6, RZ, RZ, RZ ;  /* 0x000000ffff067224 */ /* 0x000fe400078e00ff */
[----:B------:R-:W-:Y:S01]  /*1fc0*/  IMAD.MOV.U32 R13, RZ, RZ, 0x3fd80000 ;  /* 0x3fd80000ff0d7424 */ /* 0x000fe200078e00ff */
[----:B------:R-:W0:Y:S03]  /*1fd0*/  MUFU.RSQ64H R7, R5 ;  /* 0x0000000500077308 */ /* 0x000e260000001c00 */
[----:B0-----:R-:W-:-:S08]  /*1fe0*/  DMUL R10, R6, R6 ;  /* 0x00000006060a7228 */ /* 0x001fd00000000000 */
[----:B------:R-:W-:-:S08]  /*1ff0*/  DFMA R10, R4, -R10, 1 ;  /* 0x3ff00000040a742b */ /* 0x000fd0000000080a */
[----:B------:R-:W-:Y:S02]  /*2000*/  DFMA R12, R10, R12, 0.5 ;  /* 0x3fe000000a0c742b */ /* 0x000fe4000000000c */
[----:B------:R-:W-:-:S08]  /*2010*/  DMUL R10, R6, R10 ;  /* 0x0000000a060a7228 */ /* 0x000fd00000000000 */
[----:B------:R-:W-:-:S08]  /*2020*/  DFMA R10, R12, R10, R6 ;  /* 0x0000000a0c0a722b */ /* 0x000fd00000000006 */
[----:B------:R-:W-:Y:S02]  /*2030*/  DMUL R6, R4, R10 ;  /* 0x0000000a04067228 */ /* 0x000fe40000000000 */
[----:B------:R-:W-:-:S06]  /*2040*/  VIADD R11, R11, 0xfff00000 ;  /* 0xfff000000b0b7836 */ /* 0x000fcc0000000000 */
[----:B------:R-:W-:-:S08]  /*2050*/  DFMA R12, R6, -R6, R4 ;  /* 0x80000006060c722b */ /* 0x000fd00000000004 */
[----:B------:R-:W-:-:S10]  /*2060*/  DFMA R4, R10, R12, R6 ;  /* 0x0000000c0a04722b */ /* 0x000fd40000000006 */
[----:B------:R-:W-:Y:S01]  /*2070*/  VIADD R5, R5, 0xfcb00000 ;  /* 0xfcb0000005057836 */ /* 0x000fe20000000000 */
[----:B------:R-:W-:Y:S06]  /*2080*/  BRA `(.L_x_26) ;  /* 0x0000000000047947 */ /* 0x000fec0003800000 */
.L_x_27:
[----:B------:R-:W-:-:S11]  /*2090*/  DADD R4, R6, R6 ;  /* 0x0000000006047229 */ /* 0x000fd60000000006 */
.L_x_26:
[----:B------:R-:W-:Y:S05]  /*20a0*/  BSYNC.RECONVERGENT B1 ;  /* 0x0000000000017941 */ /* 0x000fea0003800200 */
.L_x_24:
[----:B------:R-:W-:Y:S02]  /*20b0*/  IMAD.MOV.U32 R14, RZ, RZ, R4 ;  /* 0x000000ffff0e7224 */ /* 0x000fe400078e0004 */
[----:B------:R-:W-:Y:S02]  /*20c0*/  IMAD.MOV.U32 R15, RZ, RZ, R5 ;  /* 0x000000ffff0f7224 */ /* 0x000fe400078e0005 */
[----:B------:R-:W-:Y:S02]  /*20d0*/  IMAD.MOV.U32 R4, RZ, RZ, R2 ;  /* 0x000000ffff047224 */ /* 0x000fe400078e0002 */
[----:B------:R-:W-:-:S04]  /*20e0*/  IMAD.MOV.U32 R5, RZ, RZ, 0x0 ;  /* 0x00000000ff057424 */ /* 0x000fc800078e00ff */
[----:B------:R-:W-:Y:S05]  /*20f0*/  RET.REL.NODEC R4 `(_Z23calc_probability_kernelPdmmP6Results) ;  /* 0xffffffdc04c07950 */ /* 0x000fea0003c3ffff */
.L_x_28:
[----:B------:R-:W-:-:S00]  /*2100*/  BRA `(.L_x_28) ;  /* 0xfffffffc00fc7947 */ /* 0x000fc0000383ffff */
[----:B------:R-:W-:-:S00]  /*2110*/  NOP ;  /* 0x0000000000007918 */ /* 0x000fc00000000000 */
        /* <DEDUP_REMOVED lines=14> */
.L_x_51:


//--------------------- .text._Z11calc_kernel6ParamsPdS0_ --------------------------
	.section	.text._Z11calc_kernel6ParamsPdS0_,"ax",@progbits
	.align	128
        .global         _Z11calc_kernel6ParamsPdS0_
        .type           _Z11calc_kernel6ParamsPdS0_,@function
        .size           _Z11calc_kernel6ParamsPdS0_,(.L_x_52 - _Z11calc_kernel6ParamsPdS0_)
        .other          _Z11calc_kernel6ParamsPdS0_,@"STO_CUDA_ENTRY STV_DEFAULT"
_Z11calc_kernel6ParamsPdS0_:
.text._Z11calc_kernel6ParamsPdS0_:
[----:B------:R-:W0:Y:S01]  /*0000*/  LDC R1, c[0x0][0x37c] ;  /* 0x0000df00ff017b82 */ /* 0x000e220000000800 */
[----:B------:R-:W1:Y:S01]  /*0010*/  LDCU.64 UR4, c[0x0][0x380] ;  /* 0x00007000ff0477ac */ /* 0x000e620008000a00 */
[----:B------:R-:W2:Y:S06]  /*0020*/  S2R R8, SR_TID.X ;  /* 0x0000000000087919 */ /* 0x000eac0000002100 */
[----:B------:R-:W2:Y:S01]  /*0030*/  LDC R9, c[0x0][0x360] ;  /* 0x0000d800ff097b82 */ /* 0x000ea20000000800 */
[----:B0-----:R-:W-:Y:S01]  /*0040*/  VIADD R1, R1, 0xffffffd0 ;  /* 0xffffffd001017836 */ /* 0x001fe20000000000 */
[----:B------:R-:W0:Y:S01]  /*0050*/  LDCU.64 UR6, c[0x0][0x358] ;  /* 0x00006b00ff0677ac */ /* 0x000e220008000a00 */
[----:B------:R-:W-:Y:S01]  /*0060*/  BSSY.RECONVERGENT B0, `(.L_x_29) ;  /* 0x0000266000007945 */ /* 0x000fe20003800200 */
[----:B-1----:R-:W1:Y:S04]  /*0070*/  F2I.U64.F64.TRUNC R2, UR4 ;  /* 0x0000000400027d11 */ /* 0x002e68000830d800 */
[----:B------:R-:W2:Y:S01]  /*0080*/  S2UR UR4, SR_CTAID.X ;  /* 0x00000000000479c3 */ /* 0x000ea20000002500 */
[----:B-1----:R-:W-:-:S02]  /*0090*/  LOP3.LUT R0, R2, 0xaad26b49, RZ, 0x3c, !PT ;  /* 0xaad26b4902007812 */ /* 0x002fc400078e3cff */
[----:B------:R-:W-:-:S03]  /*00a0*/  LOP3.LUT R2, R3, 0xf7dcefdd, RZ, 0x3c, !PT ;  /* 0xf7dcefdd03027812 */ /* 0x000fc600078e3cff */
[----:B------:R-:W-:Y:S02]  /*00b0*/  IMAD R0, R0, 0x4182bed5, RZ ;  /* 0x4182bed500007824 */ /* 0x000fe400078e02ff */
[----:B------:R-:W-:Y:S02]  /*00c0*/  IMAD R3, R2, -0x658354e5, RZ ;  /* 0x9a7cab1b02037824 */ /* 0x000fe400078e02ff */
[C---:B------:R-:W-:Y:S01]  /*00d0*/  VIADD R7, R0.reuse, 0x583f19 ;  /* 0x00583f1900077836 */ /* 0x040fe20000000000 */
[C---:B------:R-:W-:Y:S01]  /*00e0*/  LOP3.LUT R4, R0.reuse, 0x159a55e5, RZ, 0x3c, !PT ;  /* 0x159a55e500047812 */ /* 0x040fe200078e3cff */
[C---:B------:R-:W-:Y:S01]  /*00f0*/  VIADD R5, R3.reuse, 0x1f123bb5 ;  /* 0x1f123bb503057836 */ /* 0x040fe20000000000 */
[C---:B------:R-:W-:Y:S02]  /*0100*/  IADD3 R2, PT, PT, R0.reuse, 0x64f0c9, R3 ;  /* 0x0064f0c900027810 */ /* 0x040fe40007ffe003 */
[----:B------:R-:W-:Y:S01]  /*0110*/  LOP3.LUT R6, R3, 0x5491333, RZ, 0x3c, !PT ;  /* 0x0549133303067812 */ /* 0x000fe200078e3cff */
[----:B------:R-:W-:Y:S01]  /*0120*/  VIADD R3, R0, 0x75bcd15 ;  /* 0x075bcd1500037836 */ /* 0x000fe20000000000 */
[----:B------:R1:W-:Y:S01]  /*0130*/  STL.64 [R1+0x8], R4 ;  /* 0x0000080401007387 */ /* 0x0003e20000100a00 */
[----:B--2---:R-:W-:-:S03]  /*0140*/  IMAD R0, R9, UR4, R8 ;  /* 0x0000000409007c24 */ /* 0x004fc6000f8e0208 */
[----:B------:R1:W-:Y:S02]  /*0150*/  STL.64 [R1], R2 ;  /* 0x0000000201007387 */ /* 0x0003e40000100a00 */
[----:B------:R-:W-:Y:S02]  /*0160*/  ISETP.NE.AND P0, PT, R0, RZ, PT ;  /* 0x000000ff0000720c */ /* 0x000fe40003f05270 */
[----:B------:R1:W-:Y:S01]  /*0170*/  STL.64 [R1+0x10], R6 ;  /* 0x0000100601007387 */ /* 0x0003e20000100a00 */
[----:B------:R-:W-:-:S10]  /*0180*/  SHF.R.S32.HI R8, RZ, 0x1f, R0 ;  /* 0x0000001fff087819 */ /* 0x000fd40000011400 */
[----:B0-----:R-:W-:Y:S05]  /*0190*/  @!P0 BRA `(.L_x_30) ;  /* 0x0000002400488947 */ /* 0x001fea0003800000 */
[----:B------:R-:W-:Y:S02]  /*01a0*/  IMAD.MOV.U32 R15, RZ, RZ, R8 ;  /* 0x000000ffff0f7224 */ /* 0x000fe400078e0008 */
[----:B------:R-:W-:Y:S02]  /*01b0*/  IMAD.MOV.U32 R13, RZ, RZ, RZ ;  /* 0x000000ffff0d7224 */ /* 0x000fe400078e00ff */
[----:B------:R-:W-:-:S07]  /*01c0*/  IMAD.MOV.U32 R12, RZ, RZ, R0 ;  /* 0x000000ffff0c7224 */ /* 0x000fce00078e0000 */
.L_x_39:
[----:B------:R-:W-:Y:S01]  /*01d0*/  LOP3.LUT R8, R12, 0x3, RZ, 0xc0, !PT ;  /* 0x000000030c087812 */ /* 0x000fe200078ec0ff */
[----:B------:R-:W-:Y:S03]  /*01e0*/  BSSY.RECONVERGENT B1, `(.L_x_31) ;  /* 0x0000247000017945 */ /* 0x000fe60003800200 */
[----:B------:R-:W-:-:S04]  /*01f0*/  ISETP.NE.U32.AND P0, PT, R8, RZ, PT ;  /* 0x000000ff0800720c */ /* 0x000fc80003f05070 */
[----:B------:R-:W-:-:S13]  /*0200*/  ISETP.NE.AND.EX P0, PT, RZ, RZ, PT, P0 ;  /* 0x000000ffff00720c */ /* 0x000fda0003f05300 */
[----:B0-----:R-:W-:Y:S05]  /*0210*/  @!P0 BRA `(.L_x_32) ;  /* 0x00000024000c8947 */ /* 0x001fea0003800000 */
[----:B------:R-:W0:Y:S01]  /*0220*/  LDC.64 R10, c[0x4][RZ] ;  /* 0x01000000ff0a7b82 */ /* 0x000e220000000a00 */
[----:B------:R-:W-:Y:S01]  /*0230*/  IMAD.MOV.U32 R14, RZ, RZ, RZ ;  /* 0x000000ffff0e7224 */ /* 0x000fe200078e00ff */
[----:B-1----:R-:W-:Y:S02]  /*0240*/  CS2R R6, SRZ ;  /* 0x0000000000067805 */ /* 0x002fe4000001ff00 */
[----:B------:R-:W-:Y:S01]  /*0250*/  CS2R R4, SRZ ;  /* 0x0000000000047805 */ /* 0x000fe2000001ff00 */
[----:B------:R-:W-:Y:S02]  /*0260*/  IMAD.MOV.U32 R3, RZ, RZ, RZ ;  /* 0x000000ffff037224 */ /* 0x000fe400078e00ff */
[----:B0-----:R-:W-:-:S07]  /*0270*/  IMAD.WIDE.U32 R10, R13, 0xc80, R10 ;  /* 0x00000c800d0a7825 */ /* 0x001fce00078e000a */
.L_x_34:
[----:B------:R-:W-:-:S06]  /*0280*/  IMAD R16, R14, 0x4, R1 ;  /* 0x000000040e107824 */ /* 0x000fcc00078e0201 */
[----:B------:R-:W5:Y:S01]  /*0290*/  LDL R16, [R16+0x4] ;  /* 0x0000040010107983 */ /* 0x000f620000100800 */
[----:B------:R-:W-:-:S05]  /*02a0*/  UMOV UR4, URZ ;  /* 0x000000ff00047c82 */ /* 0x000fca0008000000 */
.L_x_33:
[----:B-----5:R-:W-:Y:S01]  /*02b0*/  SHF.R.U32.HI R21, RZ, UR4, R16 ;  /* 0x00000004ff157c19 */ /* 0x020fe20008011610 */
[----:B------:R-:W-:-:S03]  /*02c0*/  IMAD.SHL.U32 R8, R14, 0x20, RZ ;  /* 0x000000200e087824 */ /* 0x000fc600078e00ff */
[----:B------:R-:W-:Y:S01]  /*02d0*/  LOP3.LUT R9, R21, 0x1, RZ, 0xc0, !PT ;  /* 0x0000000115097812 */ /* 0x000fe200078ec0ff */
[----:B------:R-:W-:-:S03]  /*02e0*/  VIADD R8, R8, UR4 ;  /* 0x0000000408087c36 */ /* 0x000fc60008000000 */
[----:B------:R-:W-:Y:S01]  /*02f0*/  ISETP.NE.U32.AND P0, PT, R9, 0x1, PT ;  /* 0x000000010900780c */ /* 0x000fe20003f05070 */
[----:B------:R-:W-:-:S03]  /*0300*/  IMAD R9, R8, 0x5, RZ ;  /* 0x0000000508097824 */ /* 0x000fc600078e02ff */
[----:B------:R-:W-:Y:S01]  /*0310*/  R2P PR, R21, 0x7e ;  /* 0x0000007e15007804 */ /* 0x000fe20000000000 */
[----:B------:R-:W-:-:S08]  /*0320*/  IMAD.WIDE.U32 R8, R9, 0x4, R10 ;  /* 0x0000000409087825 */ /* 0x000fd000078e000a */
[----:B------:R-:W2:Y:S04]  /*0330*/  @!P0 LDG.E R20, desc[UR6][R8.64+0x10] ;  /* 0x0000100608148981 */ /* 0x000ea8000c1e1900 */
[----:B------:R-:W3:Y:S04]  /*0340*/  @P1 LDG.E R22, desc[UR6][R8.64+0x24] ;  /* 0x0000240608161981 */ /* 0x000ee8000c1e1900 */
[----:B------:R-:W4:Y:S04]  /*0350*/  @P2 LDG.E R24, desc[UR6][R8.64+0x38] ;  /* 0x0000380608182981 */ /* 0x000f28000c1e1900 */
[----:B------:R-:W4:Y:S04]  /*0360*/  @P3 LDG.E R26, desc[UR6][R8.64+0x4c] ;  /* 0x00004c06081a3981 */ /* 0x000f28000c1e1900 */
[----:B------:R-:W4:Y:S04]  /*0370*/  @P4 LDG.E R28, desc[UR6][R8.64+0x60] ;  /* 0x00006006081c4981 */ /* 0x000f28000c1e1900 */
[----:B------:R-:W4:Y:S04]  /*0380*/  @!P0 LDG.E R18, desc[UR6][R8.64] ;  /* 0x0000000608128981 */ /* 0x000f28000c1e1900 */
[----:B------:R-:W4:Y:S04]  /*0390*/  @!P0 LDG.E R17, desc[UR6][R8.64+0x4] ;  /* 0x0000040608118981 */ /* 0x000f28000c1e1900 */
[----:B------:R-:W4:Y:S04]  /*03a0*/  @P5 LDG.E R19, desc[UR6][R8.64+0x74] ;  /* 0x0000740608135981 */ /* 0x000f28000c1e1900 */
[----:B------:R-:W4:Y:S04]  /*03b0*/  @P1 LDG.E R23, desc[UR6][R8.64+0x20] ;  /* 0x0000200608171981 */ /* 0x000f28000c1e1900 */
[----:B------:R-:W4:Y:S01]  /*03c0*/  @P3 LDG.E R25, desc[UR6][R8.64+0x48] ;  /* 0x0000480608193981 */ /* 0x000f22000c1e1900 */
[----:B--2---:R-:W-:-:S03]  /*03d0*/  @!P0 LOP3.LUT R7, R7, R20, RZ, 0x3c, !PT ;  /* 0x0000001407078212 */ /* 0x004fc600078e3cff */
[----:B------:R-:W2:Y:S01]  /*03e0*/  @P1 LDG.E R20, desc[UR6][R8.64+0x14] ;  /* 0x0000140608141981 */ /* 0x000ea2000c1e1900 */
[----:B---3--:R-:W-:-:S03]  /*03f0*/  @P1 LOP3.LUT R7, R7, R22, RZ, 0x3c, !PT ;  /* 0x0000001607071212 */ /* 0x008fc600078e3cff */
[----:B------:R-:W3:Y:S01]  /*0400*/  @P1 LDG.E R22, desc[UR6][R8.64+0x1c] ;  /* 0x00001c0608161981 */ /* 0x000ee2000c1e1900 */
[----:B----4-:R-:W-:-:S03]  /*0410*/  @P2 LOP3.LUT R7, R7, R24, RZ, 0x3c, !PT ;  /* 0x0000001807072212 */ /* 0x010fc600078e3cff */
[----:B------:R-:W4:Y:S01]  /*0420*/  @P2 LDG.E R24, desc[UR6][R8.64+0x28] ;  /* 0x0000280608182981 */ /* 0x000f22000c1e1900 */
[----:B------:R-:W-:-:S03]  /*0430*/  @P3 LOP3.LUT R7, R7, R26, RZ, 0x3c, !PT ;  /* 0x0000001a07073212 */ /* 0x000fc600078e3cff */
[----:B------:R-:W3:Y:S01]  /*0440*/  @P6 LDG.E R26, desc[UR6][R8.64+0x88] ;  /* 0x00008806081a6981 */ /* 0x000ee2000c1e1900 */
[----:B------:R-:W-:Y:S02]  /*0450*/  @P4 LOP3.LUT R7, R7, R28, RZ, 0x3c, !PT ;  /* 0x0000001c07074212 */ /* 0x000fe400078e3cff */
[----:B------:R-:W-:Y:S02]  /*0460*/  @!P0 LOP3.LUT R3, R3, R18, RZ, 0x3c, !PT ;  /* 0x0000001203038212 */ /* 0x000fe400078e3cff */
[----:B------:R-:W3:Y:S01]  /*0470*/  @!P0 LDG.E R18, desc[UR6][R8.64+0x8] ;  /* 0x0000080608128981 */ /* 0x000ee2000c1e1900 */
[----:B------:R-:W-:-:S03]  /*0480*/  @!P0 LOP3.LUT R4, R4, R17, RZ, 0x3c, !PT ;  /* 0x0000001104048212 */ /* 0x000fc600078e3cff */
[----:B------:R-:W3:Y:S01]  /*0490*/  @!P0 LDG.E R17, desc[UR6][R8.64+0xc] ;  /* 0x00000c0608118981 */ /* 0x000ee2000c1e1900 */
[----:B------:R-:W-:-:S03]  /*04a0*/  @P5 LOP3.LUT R7, R7, R19, RZ, 0x3c, !PT ;  /* 0x0000001307075212 */ /* 0x000fc600078e3cff */
[----:B------:R-:W3:Y:S01]  /*04b0*/  @P1 LDG.E R19, desc[UR6][R8.64+0x18] ;  /* 0x0000180608131981 */ /* 0x000ee2000c1e1900 */
[----:B--2---:R-:W-:-:S03]  /*04c0*/  @P1 LOP3.LUT R3, R3, R20, RZ, 0x3c, !PT ;  /* 0x0000001403031212 */ /* 0x004fc600078e3cff */
[----:B------:R-:W2:Y:S01]  /*04d0*/  @P3 LDG.E R20, desc[UR6][R8.64+0x3c] ;  /* 0x00003c0608143981 */ /* 0x000ea2000c1e1900 */
[----:B----4-:R-:W-:-:S03]  /*04e0*/  @P2 LOP3.LUT R3, R3, R24, RZ, 0x3c, !PT ;  /* 0x0000001803032212 */ /* 0x010fc600078e3cff */
[----:B------:R-:W4:Y:S01]  /*04f0*/  @P4 LDG.E R24, desc[UR6][R8.64+0x50] ;  /* 0x0000500608184981 */ /* 0x000f22000c1e1900 */
[----:B---3--:R-:W-:-:S03]  /*0500*/  @!P0 LOP3.LUT R5, R5, R18, RZ, 0x3c, !PT ;  /* 0x0000001205058212 */ /* 0x008fc600078e3cff */
[----:B------:R-:W3:Y:S01]  /*0510*/  @P2 LDG.E R18, desc[UR6][R8.64+0x30] ;  /* 0x0000300608122981 */ /* 0x000ee2000c1e1900 */
[----:B------:R-:W-:-:S03]  /*0520*/  @!P0 LOP3.LUT R6, R6, R17, RZ, 0x3c, !PT ;  /* 0x0000001106068212 */ /* 0x000fc600078e3cff */
[----:B------:R-:W3:Y:S01]  /*0530*/  @P2 LDG.E R17, desc[UR6][R8.64+0x2c] ;  /* 0x00002c0608112981 */ /* 0x000ee2000c1e1900 */
[----:B------:R-:W-:-:S03]  /*0540*/  @P1 LOP3.LUT R4, R4, R19, RZ, 0x3c, !PT ;  /* 0x0000001304041212 */ /* 0x000fc600078e3cff */
[----:B------:R-:W3:Y:S01]  /*0550*/  @P2 LDG.E R19, desc[UR6][R8.64+0x34] ;  /* 0x0000340608132981 */ /* 0x000ee2000c1e1900 */
[----:B------:R-:W-:Y:S02]  /*0560*/  @P1 LOP3.LUT R5, R5, R22, RZ, 0x3c, !PT ;  /* 0x0000001605051212 */ /* 0x000fe400078e3cff */
[----:B------:R-:W-:Y:S01]  /*0570*/  @P1 LOP3.LUT R6, R6, R23, RZ, 0x3c, !PT ;  /* 0x0000001706061212 */ /* 0x000fe200078e3cff */
[----:B------:R-:W3:Y:S04]  /*0580*/  @P3 LDG.E R22, desc[UR6][R8.64+0x44] ;  /* 0x0000440608163981 */ /* 0x000ee8000c1e1900 */
[----:B------:R-:W3:Y:S01]  /*0590*/  @P3 LDG.E R23, desc[UR6][R8.64+0x40] ;  /* 0x0000400608173981 */ /* 0x000ee2000c1e1900 */
[----:B--2---:R-:W-:-:S03]  /*05a0*/  @P3 LOP3.LUT R3, R3, R20, RZ, 0x3c, !PT ;  /* 0x0000001403033212 */ /* 0x004fc600078e3cff */
[----:B------:R-:W2:Y:S01]  /*05b0*/  @P5 LDG.E R20, desc[UR6][R8.64+0x64] ;  /* 0x0000640608145981 */ /* 0x000ea2000c1e1900 */
[----:B----4-:R-:W-:-:S03]  /*05c0*/  @P4 LOP3.LUT R3, R3, R24, RZ, 0x3c, !PT ;  /* 0x0000001803034212 */ /* 0x010fc600078e3cff */
[----:B------:R-:W4:Y:S01]  /*05d0*/  @P6 LDG.E R24, desc[UR6][R8.64+0x78] ;  /* 0x0000780608186981 */ /* 0x000f22000c1e1900 */
[----:B---3--:R-:W-:-:S03]  /*05e0*/  @P2 LOP3.LUT R5, R5, R18, RZ, 0x3c, !PT ;  /* 0x0000001205052212 */ /* 0x008fc600078e3cff */
[----:B------:R-:W3:Y:S01]  /*05f0*/  @P4 LDG.E R18, desc[UR6][R8.64+0x58] ;  /* 0x0000580608124981 */ /* 0x000ee2000c1e1900 */
[----:B------:R-:W-:-:S03]  /*0600*/  @P2 LOP3.LUT R4, R4, R17, RZ, 0x3c, !PT ;  /* 0x0000001104042212 */ /* 0x000fc600078e3cff */
[----:B------:R-:W3:Y:S01]  /*0610*/  @P4 LDG.E R17, desc[UR6][R8.64+0x54] ;  /* 0x0000540608114981 */ /* 0x000ee2000c1e1900 */
[----:B------:R-:W-:-:S03]  /*0620*/  @P2 LOP3.LUT R6, R6, R19, RZ, 0x3c, !PT ;  /* 0x0000001306062212 */ /* 0x000fc600078e3cff */
[----:B------:R-:W3:Y:S01]  /*0630*/  @P4 LDG.E R19, desc[UR6][R8.64+0x5c] ;  /* 0x00005c0608134981 */ /* 0x000ee2000c1e1900 */
[----:B------:R-:W-:Y:S02]  /*0640*/  @P3 LOP3.LUT R5, R5, R22, RZ, 0x3c, !PT ;  /* 0x0000001605053212 */ /* 0x000fe400078e3cff */
[----:B------:R-:W-:Y:S01]  /*0650*/  @P3 LOP3.LUT R6, R6, R25, RZ, 0x3c, !PT ;  /* 0x0000001906063212 */ /* 0x000fe200078e3cff */
[----:B------:R-:W3:Y:S01]  /*0660*/  @P5 LDG.E R22, desc[UR6][R8.64+0x6c] ;  /* 0x00006c0608165981 */ /* 0x000ee2000c1e1900 */
[----:B------:R-:W-:-:S03]  /*0670*/  @P3 LOP3.LUT R4, R4, R23, RZ, 0x3c, !PT ;  /* 0x0000001704043212 */ /* 0x000fc600078e3cff */
[----:B------:R-:W3:Y:S04]  /*0680*/  @P5 LDG.E R23, desc[UR6][R8.64+0x68] ;  /* 0x0000680608175981 */ /* 0x000ee8000c1e1900 */
[----:B------:R-:W3:Y:S01]  /*0690*/  @P5 LDG.E R25, desc[UR6][R8.64+0x70] ;  /* 0x0000700608195981 */ /* 0x000ee2000c1e1900 */
[----:B------:R-:W-:Y:S02]  /*06a0*/  LOP3.LUT P0, RZ, R21, 0x80, RZ, 0xc0, !PT ;  /* 0x0000008015ff7812 */ /* 0x000fe4000780c0ff */
[----:B--2---:R-:W-:-:S11]  /*06b0*/  @P5 LOP3.LUT R3, R3, R20, RZ, 0x3c, !PT ;  /* 0x0000001403035212 */ /* 0x004fd600078e3cff */
        /* <DEDUP_REMOVED lines=15> */
[----:B------:R-:W-:Y:S02]  /*07b0*/  @P6 LOP3.LUT R7, R7, R26, RZ, 0x3c, !PT ;  /* 0x0000001a07076212 */ /* 0x000fe400078e3cff */
[----:B--2---:R-:W-:Y:S02]  /*07c0*/  @P0 LOP3.LUT R3, R3, R20, RZ, 0x3c, !PT ;  /* 0x0000001403030212 */ /* 0x004fe400078e3cff */
[----:B----4-:R-:W-:Y:S02]  /*07d0*/  @P0 LOP3.LUT R7, R7, R24, RZ, 0x3c, !PT ;  /* 0x0000001807070212 */ /* 0x010fe400078e3cff */
[----:B---3--:R-:W-:Y:S02]  /*07e0*/  @P6 LOP3.LUT R5, R5, R18, RZ, 0x3c, !PT ;  /* 0x0000001205056212 */ /* 0x008fe400078e3cff */
[----:B------:R-:W-:Y:S02]  /*07f0*/  @P6 LOP3.LUT R4, R4, R17, RZ, 0x3c, !PT ;  /* 0x0000001104046212 */ /* 0x000fe400078e3cff */
[----:B------:R-:W-:-:S02]  /*0800*/  @P6 LOP3.LUT R6, R6, R19, RZ, 0x3c, !PT ;  /* 0x0000001306066212 */ /* 0x000fc400078e3cff */
[----:B------:R-:W-:Y:S02]  /*0810*/  @P0 LOP3.LUT R5, R5, R22, RZ, 0x3c, !PT ;  /* 0x0000001605050212 */ /* 0x000fe400078e3cff */
[----:B------:R-:W-:Y:S02]  /*0820*/  @P0 LOP3.LUT R4, R4, R23, RZ, 0x3c, !PT ;  /* 0x0000001704040212 */ /* 0x000fe400078e3cff */
[----:B------:R-:W-:Y:S02]  /*0830*/  @P0 LOP3.LUT R6, R6, R25, RZ, 0x3c, !PT ;  /* 0x0000001906060212 */ /* 0x000fe400078e3cff */
[----:B------:R-:W-:-:S13]  /*0840*/  R2P PR, R21.B1, 0x7f ;  /* 0x0000007f15007804 */ /* 0x000fda0000001000 */
[----:B------:R-:W2:Y:S04]  /*0850*/  @P0 LDG.E R18, desc[UR6][R8.64+0xa0] ;  /* 0x0000a00608120981 */ /* 0x000ea8000c1e1900 */
[----:B------:R-:W3:Y:S04]  /*0860*/  @P0 LDG.E R17, desc[UR6][R8.64+0xa4] ;  /* 0x0000a40608110981 */ /* 0x000ee8000c1e1900 */
[----:B------:R-:W4:Y:S04]  /*0870*/  @P0 LDG.E R20, desc[UR6][R8.64+0xa8] ;  /* 0x0000a80608140981 */ /* 0x000f28000c1e1900 */
[----:B------:R-:W4:Y:S04]  /*0880*/  @P0 LDG.E R19, desc[UR6][R8.64+0xac] ;  /* 0x0000ac0608130981 */ /* 0x000f28000c1e1900 */
[----:B------:R-:W4:Y:S04]  /*0890*/  @P0 LDG.E R22, desc[UR6][R8.64+0xb0] ;  /* 0x0000b00608160981 */ /* 0x000f28000c1e1900 */
[----:B------:R-:W4:Y:S04]  /*08a0*/  @P1 LDG.E R24, desc[UR6][R8.64+0xb4] ;  /* 0x0000b40608181981 */ /* 0x000f28000c1e1900 */
[----:B------:R-:W4:Y:S04]  /*08b0*/  @P1 LDG.E R26, desc[UR6][R8.64+0xbc] ;  /* 0x0000bc06081a1981 */ /* 0x000f28000c1e1900 */
[----:B------:R-:W4:Y:S04]  /*08c0*/  @P1 LDG.E R23, desc[UR6][R8.64+0xb8] ;  /* 0x0000b80608171981 */ /* 0x000f28000c1e1900 */
[----:B------:R-:W4:Y:S04]  /*08d0*/  @P1 LDG.E R28, desc[UR6][R8.64+0xc4] ;  /* 0x0000c406081c1981 */ /* 0x000f28000c1e1900 */
[----:B------:R-:W4:Y:S01]  /*08e0*/  @P1 LDG.E R25, desc[UR6][R8.64+0xc0] ;  /* 0x0000c00608191981 */ /* 0x000f22000c1e1900 */
[----:B--2---:R-:W-:-:S03]  /*08f0*/  @P0 LOP3.LUT R3, R3, R18, RZ, 0x3c, !PT ;  /* 0x0000001203030212 */ /* 0x004fc600078e3cff */
[----:B------:R-:W2:Y:S01]  /*0900*/  @P2 LDG.E R18, desc[UR6][R8.64+0xc8] ;  /* 0x0000c80608122981 */ /* 0x000ea2000c1e1900 */
[----:B---3--:R-:W-:-:S03]  /*0910*/  @P0 LOP3.LUT R4, R4, R17, RZ, 0x3c, !PT ;  /* 0x0000001104040212 */ /* 0x008fc600078e3cff */
[----:B------:R-:W3:Y:S01]  /*0920*/  @P2 LDG.E R17, desc[UR6][R8.64+0xcc] ;  /* 0x0000cc0608112981 */ /* 0x000ee2000c1e1900 */
[----:B----4-:R-:W-:-:S03]  /*0930*/  @P0 LOP3.LUT R5, R5, R20, RZ, 0x3c, !PT ;  /* 0x0000001405050212 */ /* 0x010fc600078e3cff */
[----:B------:R-:W4:Y:S01]  /*0940*/  @P3 LDG.E R20, desc[UR6][R8.64+0xec] ;  /* 0x0000ec0608143981 */ /* 0x000f22000c1e1900 */
[----:B------:R-:W-:-:S03]  /*0950*/  @P0 LOP3.LUT R6, R6, R19, RZ, 0x3c, !PT ;  /* 0x0000001306060212 */ /* 0x000fc600078e3cff */
[----:B------:R-:W4:Y:S01]  /*0960*/  @P2 LDG.E R19, desc[UR6][R8.64+0xd4] ;  /* 0x0000d40608132981 */ /* 0x000f22000c1e1900 */
[----:B------:R-:W-:Y:S02]  /*0970*/  @P0 LOP3.LUT R7, R7, R22, RZ, 0x3c, !PT ;  /* 0x0000001607070212 */ /* 0x000fe400078e3cff */
[----:B------:R-:W-:Y:S01]  /*0980*/  LOP3.LUT P0, RZ, R21, 0x8000, RZ, 0xc0, !PT ;  /* 0x0000800015ff7812 */ /* 0x000fe2000780c0ff */
[----:B------:R-:W4:Y:S01]  /*0990*/  @P2 LDG.E R22, desc[UR6][R8.64+0xd0] ;  /* 0x0000d00608162981 */ /* 0x000f22000c1e1900 */
[----:B------:R-:W-:-:S03]  /*09a0*/  @P1 LOP3.LUT R3, R3, R24, RZ, 0x3c, !PT ;  /* 0x0000001803031212 */ /* 0x000fc600078e3cff */
[----:B------:R-:W4:Y:S01]  /*09b0*/  @P3 LDG.E R21, desc[UR6][R8.64+0xe0] ;  /* 0x0000e00608153981 */ /* 0x000f22000c1e1900 */
[----:B------:R-:W-:-:S03]  /*09c0*/  @P1 LOP3.LUT R5, R5, R26, RZ, 0x3c, !PT ;  /* 0x0000001a05051212 */ /* 0x000fc600078e3cff */
[----:B------:R-:W4:Y:S01]  /*09d0*/  @P2 LDG.E R24, desc[UR6][R8.64+0xd8] ;  /* 0x0000d80608182981 */ /* 0x000f22000c1e1900 */
[----:B------:R-:W-:-:S03]  /*09e0*/  @P1 LOP3.LUT R4, R4, R23, RZ, 0x3c, !PT ;  /* 0x0000001704041212 */ /* 0x000fc600078e3cff */
[----:B------:R-:W4:Y:S01]  /*09f0*/  @P3 LDG.E R26, desc[UR6][R8.64+0xdc] ;  /* 0x0000dc06081a3981 */ /* 0x000f22000c1e1900 */
[----:B------:R-:W-:-:S03]  /*0a00*/  @P1 LOP3.LUT R7, R7, R28, RZ, 0x3c, !PT ;  /* 0x0000001c07071212 */ /* 0x000fc600078e3cff */
[----:B------:R-:W4:Y:S04]  /*0a10*/  @P3 LDG.E R28, desc[UR6][R8.64+0xe4] ;  /* 0x0000e406081c3981 */ /* 0x000f28000c1e1900 */
[----:B------:R-:W4:Y:S01]  /*0a20*/  @P3 LDG.E R23, desc[UR6][R8.64+0xe8] ;  /* 0x0000e80608173981 */ /* 0x000f22000c1e1900 */
[----:B--2---:R-:W-:-:S03]  /*0a30*/  @P2 LOP3.LUT R3, R3, R18, RZ, 0x3c, !PT ;  /* 0x0000001203032212 */ /* 0x004fc600078e3cff */
[----:B------:R-:W2:Y:S01]  /*0a40*/  @P4 LDG.E R18, desc[UR6][R8.64+0xf0] ;  /* 0x0000f00608124981 */ /* 0x000ea2000c1e1900 */
[----:B---3--:R-:W-:Y:S02]  /*0a50*/  @P2 LOP3.LUT R4, R4, R17, RZ, 0x3c, !PT ;  /* 0x0000001104042212 */ /* 0x008fe400078e3cff */
[----:B------:R-:W-:Y:S01]  /*0a60*/  @P1 LOP3.LUT R6, R6, R25, RZ, 0x3c, !PT ;  /* 0x0000001906061212 */ /* 0x000fe200078e3cff */
[----:B------:R-:W3:Y:S03]  /*0a70*/  @P5 LDG.E R17, desc[UR6][R8.64+0x110] ;  /* 0x0001100608115981 */ /* 0x000ee6000c1e1900 */
[----:B----4-:R-:W-:Y:S02]  /*0a80*/  @P2 LOP3.LUT R6, R6, R19, RZ, 0x3c, !PT ;  /* 0x0000001306062212 */ /* 0x010fe400078e3cff */
[----:B------:R-:W4:Y:S01]  /*0a90*/  @P4 LDG.E R19, desc[UR6][R8.64+0xf4] ;  /* 0x0000f40608134981 */ /* 0x000f22000c1e1900 */
        /* <DEDUP_REMOVED lines=12> */
[----:B--2---:R-:W-:-:S03]  /*0b60*/  @P4 LOP3.LUT R3, R3, R18, RZ, 0x3c, !PT ;  /* 0x0000001203034212 */ /* 0x004fc600078e3cff */
[----:B------:R-:W2:Y:S01]  /*0b70*/  @P5 LDG.E R18, desc[UR6][R8.64+0x114] ;  /* 0x0001140608125981 */ /* 0x000ea2000c1e1900 */
[----:B------:R-:W-:-:S03]  /*0b80*/  @P3 LOP3.LUT R7, R7, R20, RZ, 0x3c, !PT ;  /* 0x0000001407073212 */ /* 0x000fc600078e3cff */
[----:B------:R-:W2:Y:S01]  /*0b90*/  @P6 LDG.E R20, desc[UR6][R8.64+0x118] ;  /* 0x0001180608146981 */ /* 0x000ea2000c1e1900 */
[----:B----4-:R-:W-:-:S03]  /*0ba0*/  @P4 LOP3.LUT R4, R4, R19, RZ, 0x3c, !PT ;  /* 0x0000001304044212 */ /* 0x010fc600078e3cff */
[----:B------:R-:W4:Y:S01]  /*0bb0*/  @P6 LDG.E R19, desc[UR6][R8.64+0x11c] ;  /* 0x00011c0608136981 */ /* 0x000f22000c1e1900 */
[----:B---3--:R-:W-:-:S03]  /*0bc0*/  @P4 LOP3.LUT R5, R5, R22, RZ, 0x3c, !PT ;  /* 0x0000001605054212 */ /* 0x008fc600078e3cff */
[----:B------:R-:W3:Y:S01]  /*0bd0*/  @P6 LDG.E R22, desc[UR6][R8.64+0x120] ;  /* 0x0001200608166981 */ /* 0x000ee2000c1e1900 */
[----:B------:R-:W-:-:S03]  /*0be0*/  @P4 LOP3.LUT R6, R6, R21, RZ, 0x3c, !PT ;  /* 0x0000001506064212 */ /* 0x000fc600078e3cff */
[----:B------:R-:W3:Y:S01]  /*0bf0*/  @P0 LDG.E R21, desc[UR6][R8.64+0x130] ;  /* 0x0001300608150981 */ /* 0x000ee2000c1e1900 */
[----:B------:R-:W-:Y:S02]  /*0c00*/  @P4 LOP3.LUT R7, R7, R24, RZ, 0x3c, !PT ;  /* 0x0000001807074212 */ /* 0x000fe400078e3cff */
[----:B------:R-:W-:Y:S01]  /*0c10*/  @P5 LOP3.LUT R6, R6, R17, RZ, 0x3c, !PT ;  /* 0x0000001106065212 */ /* 0x000fe200078e3cff */
[----:B------:R-:W3:Y:S01]  /*0c20*/  @P6 LDG.E R24, desc[UR6][R8.64+0x128] ;  /* 0x0001280608186981 */ /* 0x000ee2000c1e1900 */
[----:B------:R-:W-:-:S03]  /*0c30*/  @P5 LOP3.LUT R3, R3, R26, RZ, 0x3c, !PT ;  /* 0x0000001a03035212 */ /* 0x000fc600078e3cff */
[----:B------:R-:W3:Y:S01]  /*0c40*/  @P6 LDG.E R17, desc[UR6][R8.64+0x124] ;  /* 0x0001240608116981 */ /* 0x000ee2000c1e1900 */
[----:B------:R-:W-:-:S03]  /*0c50*/  @P5 LOP3.LUT R5, R5, R28, RZ, 0x3c, !PT ;  /* 0x0000001c05055212 */ /* 0x000fc600078e3cff */
[----:B------:R-:W3:Y:S01]  /*0c60*/  @P0 LDG.E R26, desc[UR6][R8.64+0x12c] ;  /* 0x00012c06081a0981 */ /* 0x000ee2000c1e1900 */
[----:B------:R-:W-:-:S03]  /*0c70*/  @P5 LOP3.LUT R4, R4, R23, RZ, 0x3c, !PT ;  /* 0x0000001704045212 */ /* 0x000fc600078e3cff */
[----:B------:R-:W3:Y:S04]  /*0c80*/  @P0 LDG.E R28, desc[UR6][R8.64+0x13c] ;  /* 0x00013c06081c0981 */ /* 0x000ee8000c1e1900 */
[----:B------:R-:W3:Y:S01]  /*0c90*/  @P0 LDG.E R23, desc[UR6][R8.64+0x138] ;  /* 0x0001380608170981 */ /* 0x000ee2000c1e1900 */
[----:B--2---:R-:W-:-:S03]  /*0ca0*/  @P5 LOP3.LUT R7, R7, R18, RZ, 0x3c, !PT ;  /* 0x0000001207075212 */ /* 0x004fc600078e3cff */
[----:B------:R-:W2:Y:S01]  /*0cb0*/  @P0 LDG.E R18, desc[UR6][R8.64+0x134] ;  /* 0x0001340608120981 */ /* 0x000ea2000c1e1900 */
[----:B------:R-:W-:-:S04]  /*0cc0*/  UIADD3 UR4, UPT, UPT, UR4, 0x10, URZ ;  /* 0x0000001004047890 */ /* 0x000fc8000fffe0ff */
[----:B------:R-:W-:Y:S01]  /*0cd0*/  UISETP.NE.AND UP0, UPT, UR4, 0x20, UPT ;  /* 0x000000200400788c */ /* 0x000fe2000bf05270 */
[----:B------:R-:W-:Y:S02]  /*0ce0*/  @P6 LOP3.LUT R3, R3, R20, RZ, 0x3c, !PT ;  /* 0x0000001403036212 */ /* 0x000fe400078e3cff */
[----:B----4-:R-:W-:Y:S02]  /*0cf0*/  @P6 LOP3.LUT R4, R4, R19, RZ, 0x3c, !PT ;  /* 0x0000001304046212 */ /* 0x010fe400078e3cff */
[----:B---3--:R-:W-:Y:S02]  /*0d00*/  @P6 LOP3.LUT R5, R5, R22, RZ, 0x3c, !PT ;  /* 0x0000001605056212 */ /* 0x008fe400078e3cff */
[----:B------:R-:W-:Y:S02]  /*0d10*/  @P0 LOP3.LUT R4, R4, R21, RZ, 0x3c, !PT ;  /* 0x0000001504040212 */ /* 0x000fe400078e3cff */
[----:B------:R-:W-:Y:S02]  /*0d20*/  @P6 LOP3.LUT R7, R7, R24, RZ, 0x3c, !PT ;  /* 0x0000001807076212 */ /* 0x000fe400078e3cff */
[----:B------:R-:W-:-:S02]  /*0d30*/  @P6 LOP3.LUT R6, R6, R17, RZ, 0x3c, !PT ;  /* 0x0000001106066212 */ /* 0x000fc400078e3cff */
[----:B------:R-:W-:Y:S02]  /*0d40*/  @P0 LOP3.LUT R3, R3, R26, RZ, 0x3c, !PT ;  /* 0x0000001a03030212 */ /* 0x000fe400078e3cff */
[----:B------:R-:W-:Y:S02]  /*0d50*/  @P0 LOP3.LUT R7, R7, R28, RZ, 0x3c, !PT ;  /* 0x0000001c07070212 */ /* 0x000fe400078e3cff */
[----:B------:R-:W-:Y:S02]  /*0d60*/  @P0 LOP3.LUT R6, R6, R23, RZ, 0x3c, !PT ;  /* 0x0000001706060212 */ /* 0x000fe400078e3cff */
[----:B--2---:R-:W-:Y:S01]  /*0d70*/  @P0 LOP3.LUT R5, R5, R18, RZ, 0x3c, !PT ;  /* 0x0000001205050212 */ /* 0x004fe200078e3cff */
[----:B------:R-:W-:Y:S06]  /*0d80*/  BRA.U UP0, `(.L_x_33) ;  /* 0xfffffff500487547 */ /* 0x000fec000b83ffff */
[----:B------:R-:W-:-:S05]  /*0d90*/  VIADD R14, R14, 0x1 ;  /* 0x000000010e0e7836 */ /* 0x000fca0000000000 */
[----:B------:R-:W-:-:S13]  /*0da0*/  ISETP.NE.AND P0, PT, R14, 0x5, PT ;  /* 0x000000050e00780c */ /* 0x000fda0003f05270 */
[----:B------:R-:W-:Y:S05]  /*0db0*/  @P0 BRA `(.L_x_34) ;  /* 0xfffffff400300947 */ /* 0x000fea000383ffff */
[----:B------:R-:W-:Y:S01]  /*0dc0*/  LOP3.LUT R8, R12, 0x3, RZ, 0xc0, !PT ;  /* 0x000000030c087812 */ /* 0x000fe200078ec0ff */
[----:B------:R0:W-:Y:S03]  /*0dd0*/  STL [R1+0x4], R3 ;  /* 0x0000040301007387 */ /* 0x0001e60000100800 */
[----:B------:R-:W-:Y:S01]  /*0de0*/  ISETP.NE.U32.AND P0, PT, R8, 0x1, PT ;  /* 0x000000010800780c */ /* 0x000fe20003f05070 */
[----:B------:R0:W-:Y:S03]  /*0df0*/  STL.64 [R1+0x8], R4 ;  /* 0x0000080401007387 */ /* 0x0001e60000100a00 */
[----:B------:R-:W-:Y:S01]  /*0e00*/  ISETP.NE.AND.EX P0, PT, RZ, RZ, PT, P0 ;  /* 0x000000ffff00720c */ /* 0x000fe20003f05300 */
[----:B------:R0:W-:-:S12]  /*0e10*/  STL.64 [R1+0x10], R6 ;  /* 0x0000100601007387 */ /* 0x0001d80000100a00 */
[----:B0-----:R-:W-:Y:S05]  /*0e20*/  @!P0 BRA `(.L_x_32) ;  /* 0x0000001800088947 */ /* 0x001fea0003800000 */
[----:B------:R-:W-:Y:S01]  /*0e30*/  UMOV UR4, URZ ;  /* 0x000000ff00047c82 */ /* 0x000fe20008000000 */
[----:B------:R-:W-:Y:S01]  /*0e40*/  UMOV UR5, URZ ;  /* 0x000000ff00057c82 */ /* 0x000fe20008000000 */
[----:B------:R-:W-:Y:S02]  /*0e50*/  IMAD.MOV.U32 R14, RZ, RZ, RZ ;  /* 0x000000ffff0e7224 */ /* 0x000fe400078e00ff */
[----:B------:R-:W-:Y:S02]  /*0e60*/  IMAD.MOV.U32 R3, RZ, RZ, RZ ;  /* 0x000000ffff037224 */ /* 0x000fe400078e00ff */
[----:B------:R-:W-:Y:S02]  /*0e70*/  IMAD.U32 R7, RZ, RZ, UR4 ;  /* 0x00000004ff077e24 */ /* 0x000fe4000f8e00ff */
[----:B------:R-:W-:Y:S02]  /*0e80*/  IMAD.U32 R6, RZ, RZ, UR5 ;  /* 0x00000005ff067e24 */ /* 0x000fe4000f8e00ff */
[----:B------:R-:W-:-:S02]  /*0e90*/  IMAD.U32 R5, RZ, RZ, UR4 ;  /* 0x00000004ff057e24 */ /* 0x000fc4000f8e00ff */
[----:B------:R-:W-:-:S07]  /*0ea0*/  IMAD.U32 R4, RZ, RZ, UR5 ;  /* 0x00000005ff047e24 */ /* 0x000fce000f8e00ff */
.L_x_36:
[----:B------:R-:W-:-:S06]  /*0eb0*/  IMAD R16, R14, 0x4, R1 ;  /* 0x000000040e107824 */ /* 0x000fcc00078e0201 */
[----:B------:R-:W5:Y:S01]  /*0ec0*/  LDL R16, [R16+0x4] ;  /* 0x0000040010107983 */ /* 0x000f620000100800 */
[----:B------:R-:W-:-:S05]  /*0ed0*/  UMOV UR4, URZ ;  /* 0x000000ff00047c82 */ /* 0x000fca0008000000 */
.L_x_35:
        /* <DEDUP_REMOVED lines=183> */
[----:B0-----:R-:W-:Y:S05]  /*1a50*/  @P0 BRA `(.L_x_32) ;  /* 0x0000000800fc0947 */ /* 0x001fea0003800000 */
        /* <DEDUP_REMOVED lines=8> */
.L_x_38:
[----:B------:R-:W-:-:S06]  /*1ae0*/  IMAD R16, R14, 0x4, R1 ;  /* 0x000000040e107824 */ /* 0x000fcc00078e0201 */
[----:B------:R-:W5:Y:S01]  /*1af0*/  LDL R16, [R16+0x4] ;  /* 0x0000040010107983 */ /* 0x000f620000100800 */
[----:B------:R-:W-:-:S05]  /*1b00*/  UMOV UR4, URZ ;  /* 0x000000ff00047c82 */ /* 0x000fca0008000000 */
.L_x_37:
        /* <DEDUP_REMOVED lines=177> */
[----:B------:R0:W-:Y:S04]  /*2620*/  STL [R1+0x4], R3 ;  /* 0x0000040301007387 */ /* 0x0001e80000100800 */
[----:B------:R0:W-:Y:S04]  /*2630*/  STL.64 [R1+0x8], R4 ;  /* 0x0000080401007387 */ /* 0x0001e80000100a00 */
[----:B------:R0:W-:Y:S02]  /*2640*/  STL.64 [R1+0x10], R6 ;  /* 0x0000100601007387 */ /* 0x0001e40000100a00 */
.L_x_32:
[----:B------:R-:W-:Y:S05]  /*2650*/  BSYNC.RECONVERGENT B1 ;  /* 0x0000000000017941 */ /* 0x000fea0003800200 */
.L_x_31:
[C---:B------:R-:W-:Y:S01]  /*2660*/  ISETP.GT.U32.AND P0, PT, R12.reuse, 0x3, PT ;  /* 0x000000030c00780c */ /* 0x040fe20003f04070 */
[----:B------:R-:W-:Y:S01]  /*2670*/  VIADD R13, R13, 0x1 ;  /* 0x000000010d0d7836 */ /* 0x000fe20000000000 */
[--C-:B------:R-:W-:Y:S02]  /*2680*/  SHF.R.U64 R12, R12, 0x2, R15.reuse ;  /* 0x000000020c0c7819 */ /* 0x100fe4000000120f */
[----:B------:R-:W-:Y:S02]  /*2690*/  ISETP.GT.U32.AND.EX P0, PT, R15, RZ, PT, P0 ;  /* 0x000000ff0f00720c */ /* 0x000fe40003f04100 */
[----:B------:R-:W-:-:S11]  /*26a0*/  SHF.R.U32.HI R15, RZ, 0x2, R15 ;  /* 0x00000002ff0f7819 */ /* 0x000fd6000001160f */
[----:B------:R-:W-:Y:S05]  /*26b0*/  @P0 BRA `(.L_x_39) ;  /* 0xffffffd800c40947 */ /* 0x000fea000383ffff */
.L_x_30:
[----:B------:R-:W-:Y:S05]  /*26c0*/  BSYNC.RECONVERGENT B0 ;  /* 0x0000000000007941 */ /* 0x000fea0003800200 */
.L_x_29:
[----:B------:R-:W2:Y:S01]  /*26d0*/  LDC R16, c[0x0][0x3b4] ;  /* 0x0000ed00ff107b82 */ /* 0x000ea20000000800 */
[----:B------:R-:W-:Y:S02]  /*26e0*/  IMAD.MOV.U32 R18, RZ, RZ, R4 ;  /* 0x000000ffff127224 */ /* 0x000fe400078e0004 */
[----:B01----:R-:W-:Y:S02]  /*26f0*/  IMAD.MOV.U32 R4, RZ, RZ, R5 ;  /* 0x000000ffff047224 */ /* 0x003fe400078e0005 */
[----:B------:R-:W-:Y:S02]  /*2700*/  IMAD.MOV.U32 R5, RZ, RZ, R6 ;  /* 0x000000ffff057224 */ /* 0x000fe400078e0006 */
[----:B------:R-:W-:Y:S01]  /*2710*/  IMAD.MOV.U32 R6, RZ, RZ, R3 ;  /* 0x000000ffff067224 */ /* 0x000fe200078e0003 */
[----:B--2---:R-:W-:-:S13]  /*2720*/  FSETP.GEU.AND P0, PT, |R16|, 1.7687499523162841797, PT ;  /* 0x3fe266661000780b */ /* 0x004fda0003f0e200 */
[----:B------:R-:W-:Y:S05]  /*2730*/  @P0 BRA `(.L_x_40) ;  /* 0x0000000000ac0947 */ /* 0x000fea0003800000 */
[----:B------:R-:W0:Y:S01]  /*2740*/  LDC.64 R16, c[0x0][0x3b0] ;  /* 0x0000ec00ff107b82 */ /* 0x000e220000000a00 */
[----:B------:R-:W-:Y:S01]  /*2750*/  IMAD.MOV.U32 R10, RZ, RZ, 0x180754af ;  /* 0x180754afff0a7424 */ /* 0x000fe200078e00ff */
[----:B------:R-:W-:Y:S01]  /*2760*/  UMOV UR4, 0xdc1895e9 ;  /* 0xdc1895e900047882 */ /* 0x000fe20000000000 */
[----:B------:R-:W-:Y:S01]  /*2770*/  IMAD.MOV.U32 R11, RZ, RZ, 0x3fb3823b ;  /* 0x3fb3823bff0b7424 */ /* 0x000fe200078e00ff */
[----:B------:R-:W-:Y:S01]  /*2780*/  UMOV UR5, 0x3fb0066b ;  /* 0x3fb0066b00057882 */ /* 0x000fe20000000000 */
[----:B0-----:R-:W-:-:S08]  /*2790*/  DMUL R8, R16, R16 ;  /* 0x0000001010087228 */ /* 0x001fd00000000000 */
[----:B------:R-:W-:Y:S01]  /*27a0*/  DFMA R10, R8, UR4, -R10 ;  /* 0x00000004080a7c2b */ /* 0x000fe2000800080a */
[----:B------:R-:W-:Y:S01]  /*27b0*/  UMOV UR4, 0xcc2f79ae ;  /* 0xcc2f79ae00047882 */ /* 0x000fe20000000000 */
[----:B------:R-:W-:-:S06]  /*27c0*/  UMOV UR5, 0x3fb11e52 ;  /* 0x3fb11e5200057882 */ /* 0x000fcc0000000000 */
[----:B------:R-:W-:Y:S01]  /*27d0*/  DFMA R10, R8, R10, UR4 ;  /* 0x00000004080a7e2b */ /* 0x000fe2000800000a */
[----:B------:R-:W-:Y:S01]  /*27e0*/  UMOV UR4, 0x3526861b ;  /* 0x3526861b00047882 */ /* 0x000fe20000000000 */
[----:B------:R-:W-:-:S06]  /*27f0*/  UMOV UR5, 0x3f924eaf ;  /* 0x3f924eaf00057882 */ /* 0x000fcc0000000000 */
[----:B------:R-:W-:Y:S01]  /*2800*/  DFMA R10, R8, R10, -UR4 ;  /* 0x80000004080a7e2b */ /* 0x000fe2000800000a */
[----:B------:R-:W-:Y:S01]  /*2810*/  UMOV UR4, 0xa31e6cb7 ;  /* 0xa31e6cb700047882 */ /* 0x000fe20000000000 */
[----:B------:R-:W-:-:S06]  /*2820*/  UMOV UR5, 0x3f91df02 ;  /* 0x3f91df0200057882 */ /* 0x000fcc0000000000 */
[----:B------:R-:W-:Y:S01]  /*2830*/  DFMA R10, R8, R10, UR4 ;  /* 0x00000004080a7e2b */ /* 0x000fe2000800000a */
        /* <DEDUP_REMOVED lines=23> */
[----:B------:R-:W-:-:S08]  /*29b0*/  DFMA R10, R8, R10, UR4 ;  /* 0x00000004080a7e2b */ /* 0x000fd0000800000a */
[----:B------:R-:W-:-:S08]  /*29c0*/  DMUL R10, R8, R10 ;  /* 0x0000000a080a7228 */ /* 0x000fd00000000000 */
[----:B------:R-:W-:Y:S01]  /*29d0*/  DFMA R16, R10, R16, R16 ;  /* 0x000000100a10722b */ /* 0x000fe20000000010 */
[----:B------:R-:W-:Y:S10]  /*29e0*/  BRA `(.L_x_41) ;  /* 0x00000004001c7947 */ /* 0x000ff40003800000 */
.L_x_40:
[----:B------:R-:W0:Y:S01]  /*29f0*/  LDC.64 R10, c[0x0][0x3b0] ;  /* 0x0000ec00ff0a7b82 */ /* 0x000e220000000a00 */
[----:B------:R-:W-:Y:S01]  /*2a00*/  IMAD.MOV.U32 R8, RZ, RZ, 0x0 ;  /* 0x00000000ff087424 */ /* 0x000fe200078e00ff */
[----:B------:R-:W-:Y:S01]  /*2a10*/  UMOV UR4, 0xdc1895e9 ;  /* 0xdc1895e900047882 */ /* 0x000fe20000000000 */
[----:B------:R-:W-:Y:S01]  /*2a20*/  IMAD.MOV.U32 R9, RZ, RZ, 0x3fe00000 ;  /* 0x3fe00000ff097424 */ /* 0x000fe200078e00ff */
[----:B------:R-:W-:Y:S01]  /*2a30*/  UMOV UR5, 0x3fb0066b ;  /* 0x3fb0066b00057882 */ /* 0x000fe20000000000 */
[----:B------:R-:W-:Y:S01]  /*2a40*/  IMAD.MOV.U32 R22, RZ, RZ, RZ ;  /* 0x000000ffff167224 */ /* 0x000fe200078e00ff */
[----:B------:R-:W-:Y:S01]  /*2a50*/  UMOV UR8, 0x54442d18 ;  /* 0x54442d1800087882 */ /* 0x000fe20000000000 */
[----:B------:R-:W-:Y:S02]  /*2a60*/  UMOV UR9, 0x3fe921fb ;  /* 0x3fe921fb00097882 */ /* 0x000fe40000000000 */
[----:B0-----:R-:W-:Y:S01]  /*2a70*/  DFMA R8, |R10|, -R8, 0.5 ;  /* 0x3fe000000a08742b */ /* 0x001fe20000000a08 */
[----:B------:R-:W-:-:S02]  /*2a80*/  IMAD.MOV.U32 R10, RZ, RZ, 0x180754af ;  /* 0x180754afff0a7424 */ /* 0x000fc400078e00ff */
[----:B------:R-:W-:-:S03]  /*2a90*/  IMAD.MOV.U32 R11, RZ, RZ, 0x3fb3823b ;  /* 0x3fb3823bff0b7424 */ /* 0x000fc600078e00ff */
[----:B------:R-:W0:Y:S02]  /*2aa0*/  MUFU.RSQ64H R23, R9 ;  /* 0x0000000900177308 */ /* 0x000e240000001c00 */
[C---:B------:R-:W-:Y:S02]  /*2ab0*/  DSETP.NE.AND P0, PT, R8.reuse, RZ, PT ;  /* 0x000000ff0800722a */ /* 0x040fe40003f05000 */
[----:B------:R-:W-:Y:S01]  /*2ac0*/  DFMA R10, R8, UR4, -R10 ;  /* 0x00000004080a7c2b */ /* 0x000fe2000800080a */
[----:B------:R-:W-:Y:S01]  /*2ad0*/  UMOV UR4, 0xcc2f79ae ;  /* 0xcc2f79ae00047882 */ /* 0x000fe20000000000 */
[----:B------:R-:W-:Y:S01]  /*2ae0*/  UMOV UR5, 0x3fb11e52 ;  /* 0x3fb11e5200057882 */ /* 0x000fe20000000000 */
[----:B------:R-:W-:-:S05]  /*2af0*/  ISETP.GE.AND P1, PT, R9, RZ, PT ;  /* 0x000000ff0900720c */ /* 0x000fca0003f26270 */
[C---:B------:R-:W-:Y:S01]  /*2b00*/  DFMA R10, R8.reuse, R10, UR4 ;  /* 0x00000004080a7e2b */ /* 0x040fe2000800000a */
[----:B------:R-:W-:Y:S01]  /*2b10*/  UMOV UR4, 0x3526861b ;  /* 0x3526861b00047882 */ /* 0x000fe20000000000 */
[----:B------:R-:W-:Y:S01]  /*2b20*/  UMOV UR5, 0x3f924eaf ;  /* 0x3f924eaf00057882 */ /* 0x000fe20000000000 */
[----:B0-----:R-:W-:-:S05]  /*2b30*/  DMUL R12, R8, R22 ;  /* 0x00000016080c7228 */ /* 0x001fca0000000000 */
[----:B------:R-:W-:Y:S01]  /*2b40*/  DFMA R10, R8, R10, -UR4 ;  /* 0x80000004080a7e2b */ /* 0x000fe2000800000a */
[----:B------:R-:W-:Y:S01]  /*2b50*/  UMOV UR4, 0xa31e6cb7 ;  /* 0xa31e6cb700047882 */ /* 0x000fe20000000000 */
[----:B------:R-:W-:Y:S01]  /*2b60*/  UMOV UR5, 0x3f91df02 ;  /* 0x3f91df0200057882 */ /* 0x000fe20000000000 */
[----:B------:R-:W-:-:S05]  /*2b70*/  DFMA R20, R12, -R12, R8 ;  /* 0x8000000c0c14722b */ /* 0x000fca0000000008 */
        /* <DEDUP_REMOVED lines=8> */
[----:B------:R-:W-:Y:S01]  /*2c00*/  VIADD R11, R23, 0xfff00000 ;  /* 0xfff00000170b7836 */ /* 0x000fe20000000000 */
[----:B------:R-:W-:Y:S01]  /*2c10*/  UMOV UR5, 0x3f91bf77 ;  /* 0x3f91bf7700057882 */ /* 0x000fe20000000000 */
[----:B------:R-:W-:-:S04]  /*2c20*/  IMAD.MOV.U32 R10, RZ, RZ, RZ ;  /* 0x000000ffff0a7224 */ /* 0x000fc800078e00ff */
[----:B------:R-:W-:Y:S01]  /*2c30*/  DFMA R14, R8, R14, UR4 ;  /* 0x00000004080e7e2b */ /* 0x000fe2000800000e */
[----:B------:R-:W-:Y:S01]  /*2c40*/  UMOV UR4, 0x83144ef7 ;  /* 0x83144ef700047882 */ /* 0x000fe20000000000 */
[----:B------:R-:W-:Y:S01]  /*2c50*/  DFMA R12, R10, R20, R12 ;  /* 0x000000140a0c722b */ /* 0x000fe2000000000c */
[----:B------:R-:W-:-:S05]  /*2c60*/  UMOV UR5, 0x3f96e914 ;  /* 0x3f96e91400057882 */ /* 0x000fca0000000000 */
[----:B------:R-:W-:Y:S01]  /*2c70*/  DFMA R14, R8, R14, UR4 ;  /* 0x00000004080e7e2b */ /* 0x000fe2000800000e */
[----:B------:R-:W-:Y:S01]  /*2c80*/  UMOV UR4, 0xa4f9f81 ;  /* 0x0a4f9f8100047882 */ /* 0x000fe20000000000 */
[-C--:B------:R-:W-:Y:S01]  /*2c90*/  DFMA R22, R22, -R12.reuse, 1 ;  /* 0x3ff000001616742b */ /* 0x080fe2000000080c */
[----:B------:R-:W-:Y:S01]  /*2ca0*/  UMOV UR5, 0x3f9f1c6e ;  /* 0x3f9f1c6e00057882 */ /* 0x000fe20000000000 */
[----:B------:R-:W-:-:S04]  /*2cb0*/  DFMA R20, R12, -R12, R8 ;  /* 0x8000000c0c14722b */ /* 0x000fc80000000008 */
[----:B------:R-:W-:Y:S01]  /*2cc0*/  DFMA R14, R8, R14, UR4 ;  /* 0x00000004080e7e2b */ /* 0x000fe2000800000e */
[----:B------:R-:W-:Y:S01]  /*2cd0*/  UMOV UR4, 0xc27fa92b ;  /* 0xc27fa92b00047882 */ /* 0x000fe20000000000 */
[----:B------:R-:W-:Y:S01]  /*2ce0*/  DFMA R22, R10, R22, R10 ;  /* 0x000000160a16722b */ /* 0x000fe2000000000a */
[----:B------:R-:W-:-:S05]  /*2cf0*/  UMOV UR5, 0x3fa6db6d ;  /* 0x3fa6db6d00057882 */ /* 0x000fca0000000000 */
[----:B------:R-:W-:Y:S01]  /*2d00*/  DFMA R14, R8, R14, UR4 ;  /* 0x00000004080e7e2b */ /* 0x000fe2000800000e */
[----:B------:R-:W-:Y:S01]  /*2d10*/  UMOV UR4, 0x3320f91b ;  /* 0x3320f91b00047882 */ /* 0x000fe20000000000 */
[----:B------:R-:W-:Y:S01]  /*2d20*/  DFMA R20, R22, R20, R12 ;  /* 0x000000141614722b */ /* 0x000fe2000000000c */
[----:B------:R-:W-:-:S05]  /*2d30*/  UMOV UR5, 0x3fb33333 ;  /* 0x3fb3333300057882 */ /* 0x000fca0000000000 */
[C---:B------:R-:W-:Y:S01]  /*2d40*/  DFMA R14, R8.reuse, R14, UR4 ;  /* 0x00000004080e7e2b */ /* 0x040fe2000800000e */
[----:B------:R-:W-:Y:S01]  /*2d50*/  UMOV UR4, 0x55555f4d ;  /* 0x55555f4d00047882 */ /* 0x000fe20000000000 */
[----:B------:R-:W-:Y:S02]  /*2d60*/  UMOV UR5, 0x3fc55555 ;  /* 0x3fc5555500057882 */ /* 0x000fe40000000000 */
[----:B------:R-:W-:Y:S02]  /*2d70*/  FSEL R11, R20, RZ, P1 ;  /* 0x000000ff140b7208 */ /* 0x000fe40000800000 */
[----:B------:R-:W-:Y:S02]  /*2d80*/  FSEL R21, R21, -QNAN , P1 ;  /* 0xfff8000015157808 */ /* 0x000fe40000800000 */
[----:B------:R-:W-:Y:S01]  /*2d90*/  DFMA R14, R8, R14, UR4 ;  /* 0x00000004080e7e2b */ /* 0x000fe2000800000e */
[----:B------:R-:W-:Y:S01]  /*2da0*/  FSEL R10, R11, R8, P0 ;  /* 0x000000080b0a7208 */ /* 0x000fe20000000000 */
[----:B------:R-:W-:Y:S01]  /*2db0*/  UMOV UR4, 0x33145c07 ;  /* 0x33145c0700047882 */ /* 0x000fe20000000000 */
[----:B------:R-:W-:Y:S01]  /*2dc0*/  FSEL R11, R21, R9, P0 ;  /* 0x00000009150b7208 */ /* 0x000fe20000000000 */
[----:B------:R-:W-:-:S04]  /*2dd0*/  UMOV UR5, 0x3c91a626 ;  /* 0x3c91a62600057882 */ /* 0x000fc80000000000 */
[----:B------:R-:W-:Y:S02]  /*2de0*/  DMUL R14, R8, R14 ;  /* 0x0000000e080e7228 */ /* 0x000fe40000000000 */
[----:B------:R-:W-:-:S08]  /*2df0*/  DMUL R10, R10, -2 ;  /* 0xc00000000a0a7828 */ /* 0x000fd00000000000 */
[----:B------:R-:W-:Y:S02]  /*2e00*/  DADD R8, R10, UR8 ;  /* 0x000000080a087e29 */ /* 0x000fe40008000000 */
[----:B------:R-:W-:-:S08]  /*2e10*/  DFMA R14, R14, R10, UR4 ;  /* 0x000000040e0e7e2b */ /* 0x000fd0000800000a */
[----:B------:R-:W-:-:S08]  /*2e20*/  DADD R8, R14, R8 ;  /* 0x000000000e087229 */ /* 0x000fd00000000008 */
[----:B------:R-:W-:-:S10]  /*2e30*/  DADD R8, R8, UR8 ;  /* 0x0000000808087e29 */ /* 0x000fd40008000000 */
[----:B------:R-:W-:Y:S01]  /*2e40*/  LOP3.LUT R17, R9, 0x80000000, R16, 0xb8, !PT ;  /* 0x8000000009117812 */ /* 0x000fe200078eb810 */
[----:B------:R-:W-:-:S07]  /*2e50*/  IMAD.MOV.U32 R16, RZ, RZ, R8 ;  /* 0x000000ffff107224 */ /* 0x000fce00078e0008 */
.L_x_41:
[----:B------:R-:W0:Y:S01]  /*2e60*/  LDCU.64 UR4, c[0x0][0x438] ;  /* 0x00008700ff0477ac */ /* 0x000e220008000a00 */
[----:B------:R-:W1:Y:S01]  /*2e70*/  LDCU.64 UR32, c[0x0][0x3c0] ;  /* 0x00007800ff2077ac */ /* 0x000e620008000a00 */
[----:B0-----:R-:W-:-:S04]  /*2e80*/  UISETP.GE.U32.AND UP0, UPT, UR4, 0x2, UPT ;  /* 0x000000020400788c */ /* 0x001fc8000bf06070 */
[----:B------:R-:W-:Y:S01]  /*2e90*/  UISETP.GE.U32.AND.EX UP0, UPT, UR5, URZ, UPT, UP0 ;  /* 0x000000ff0500728c */ /* 0x000fe2000bf06100 */
[----:B-1----:R-:W-:Y:S02]  /*2ea0*/  IMAD.U32 R10, RZ, RZ, UR32 ;  /* 0x00000020ff0a7e24 */ /* 0x002fe4000f8e00ff */
[----:B------:R-:W-:Y:S02]  /*2eb0*/  IMAD.U32 R11, RZ, RZ, UR33 ;  /* 0x00000021ff0b7e24 */ /* 0x000fe4000f8e00ff */
[----:B------:R-:W-:Y:S02]  /*2ec0*/  IMAD.U32 R12, RZ, RZ, UR32 ;  /* 0x00000020ff0c7e24 */ /* 0x000fe4000f8e00ff */
[----:B------:R-:W-:Y:S02]  /*2ed0*/  IMAD.U32 R13, RZ, RZ, UR33 ;  /* 0x00000021ff0d7e24 */ /* 0x000fe4000f8e00ff */
[----:B------:R-:W-:Y:S05]  /*2ee0*/  BRA.U !UP0, `(.L_x_42) ;  /* 0x0000000908b07547 */ /* 0x000fea000b800000 */
[----:B------:R-:W-:Y:S01]  /*2ef0*/  BSSY.RECONVERGENT B0, `(.L_x_42) ;  /* 0x00000ab000007945 */ /* 0x000fe20003800200 */
[----:B------:R-:W-:Y:S01]  /*2f00*/  PRMT R24, RZ, 0x7610, R24 ;  /* 0x00007610ff187816 */ /* 0x000fe20000000018 */
[----:B------:R-:W-:Y:S01]  /*2f10*/  IMAD.MOV.U32 R25, RZ, RZ, RZ ;  /* 0x000000ffff197224 */ /* 0x000fe200078e00ff */
[----:B------:R-:W-:Y:S01]  /*2f20*/  CS2R R12, SRZ ;  /* 0x00000000000c7805 */ /* 0x000fe2000001ff00 */
[----:B------:R-:W-:Y:S01]  /*2f30*/  IMAD.MOV.U32 R26, RZ, RZ, RZ ;  /* 0x000000ffff1a7224 */ /* 0x000fe200078e00ff */
[----:B------:R-:W-:Y:S01]  /*2f40*/  CS2R R20, SRZ ;  /* 0x0000000000147805 */ /* 0x000fe2000001ff00 */
[----:B------:R-:W-:Y:S01]  /*2f50*/  IMAD.U32 R10, RZ, RZ, UR32 ;  /* 0x00000020ff0a7e24 */ /* 0x000fe2000f8e00ff */
[----:B------:R-:W0:Y:S01]  /*2f60*/  LDCU.64 UR38, c[0x0][0x3b0] ;  /* 0x00007600ff2677ac */ /* 0x000e220008000a00 */
[----:B------:R-:W-:Y:S01]  /*2f70*/  IMAD.U32 R11, RZ, RZ, UR33 ;  /* 0x00000021ff0b7e24 */ /* 0x000fe2000f8e00ff */
[----:B------:R-:W1:Y:S01]  /*2f80*/  LDCU.64 UR36, c[0x0][0x380] ;  /* 0x00007000ff2477ac */ /* 0x000e620008000a00 */
[----:B------:R-:W2:Y:S01]  /*2f90*/  LDCU.64 UR24, c[0x0][0x398] ;  /* 0x00007300ff1877ac */ /* 0x000ea20008000a00 */
[----:B------:R-:W3:Y:S01]  /*2fa0*/  LDCU.64 UR20, c[0x0][0x410] ;  /* 0x00008200ff1477ac */ /* 0x000ee20008000a00 */
[----:B------:R-:W4:Y:S01]  /*2fb0*/  LDCU.64 UR22, c[0x0][0x408] ;  /* 0x00008100ff1677ac */ /* 0x000f220008000a00 */
[----:B------:R-:W0:Y:S01]  /*2fc0*/  LDCU.64 UR28, c[0x0][0x400] ;  /* 0x00008000ff1c77ac */ /* 0x000e220008000a00 */
[----:B------:R-:W0:Y:S01]  /*2fd0*/  LDCU.64 UR30, c[0x0][0x3c8] ;  /* 0x00007900ff1e77ac */ /* 0x000e220008000a00 */
[----:B------:R-:W0:Y:S01]  /*2fe0*/  LDCU.64 UR26, c[0x0][0x3e0] ;  /* 0x00007c00ff1a77ac */ /* 0x000e220008000a00 */
[----:B------:R-:W0:Y:S01]  /*2ff0*/  LDCU.64 UR40, c[0x0][0x438] ;  /* 0x00008700ff2877ac */ /* 0x000e220008000a00 */
[----:B------:R-:W0:Y:S01]  /*3000*/  LDCU.128 UR8, c[0x0][0x3f0] ;  /* 0x00007e00ff0877ac */ /* 0x000e220008000c00 */
[----:B------:R-:W0:Y:S01]  /*3010*/  LDCU.128 UR12, c[0x0][0x3d0] ;  /* 0x00007a00ff0c77ac */ /* 0x000e220008000c00 */
[----:B------:R-:W0:Y:S02]  /*3020*/  LDCU.128 UR16, c[0x0][0x3e0] ;  /* 0x00007c00ff1077ac */ /* 0x000e240008000c00 */
.L_x_47:
[----:B---3--:R-:W-:-:S06]  /*3030*/  DSETP.GE.AND P0, PT, R16, UR20, PT ;  /* 0x0000001410007e2a */ /* 0x008fcc000bf06000 */
[----:B----4-:R-:W-:-:S14]  /*3040*/  DSETP.GTU.OR P0, PT, R16, UR22, !P0 ;  /* 0x0000001610007e2a */ /* 0x010fdc000c70c400 */
[----:B------:R-:W-:Y:S05]  /*3050*/  @P0 BRA `(.L_x_43) ;  /* 0x0000000800500947 */ /* 0x000fea0003800000 */
[----:B------:R-:W-:Y:S01]  /*3060*/  SHF.R.U32.HI R9, RZ, 0x2, R6 ;  /* 0x00000002ff097819 */ /* 0x000fe20000011606 */
[----:B------:R-:W-:Y:S01]  /*3070*/  IMAD.MOV.U32 R3, RZ, RZ, R4 ;  /* 0x000000ffff037224 */ /* 0x000fe200078e0004 */
[----:B------:R-:W-:Y:S01]  /*3080*/  LOP3.LUT P1, RZ, R24, 0xff, RZ, 0xc0, !PT ;  /* 0x000000ff18ff7812 */ /* 0x000fe2000782c0ff */
[----:B------:R-:W-:Y:S01]  /*3090*/  IMAD.MOV.U32 R4, RZ, RZ, R7 ;  /* 0x000000ffff047224 */ /* 0x000fe200078e0007 */
[----:B------:R-:W-:Y:S01]  /*30a0*/  LOP3.LUT R9, R9, R6, RZ, 0x3c, !PT ;  /* 0x0000000609097212 */ /* 0x000fe200078e3cff */
[----:B------:R-:W-:Y:S01]  /*30b0*/  IMAD.MOV.U32 R8, RZ, RZ, 0x2f800000 ;  /* 0x2f800000ff087424 */ /* 0x000fe200078e00ff */
[----:B------:R-:W-:Y:S01]  /*30c0*/  BSSY.RECONVERGENT B1, `(.L_x_44) ;  /* 0x0000046000017945 */ /* 0x000fe20003800200 */
[----:B------:R-:W-:Y:S02]  /*30d0*/  IMAD.SHL.U32 R6, R4, 0x10, RZ ;  /* 0x0000001004067824 */ /* 0x000fe400078e00ff */
[----:B------:R-:W-:-:S05]  /*30e0*/  IMAD.SHL.U32 R7, R9, 0x2, RZ ;  /* 0x0000000209077824 */ /* 0x000fca00078e00ff */
[----:B------:R-:W-:Y:S01]  /*30f0*/  LOP3.LUT R7, R9, R7, R6, 0x96, !PT ;  /* 0x0000000709077212 */ /* 0x000fe200078e9606 */
[----:B------:R-:W-:Y:S01]  /*3100*/  IMAD.MOV.U32 R6, RZ, RZ, R5 ;  /* 0x000000ffff067224 */ /* 0x000fe200078e0005 */
[----:B------:R-:W3:Y:S01]  /*3110*/  @!P1 LDC.64 R14, c[0x0][0x420] ;  /* 0x00010800ff0e9b82 */ /* 0x000ee20000000a00 */
[----:B------:R-:W-:Y:S01]  /*3120*/  IMAD.MOV.U32 R9, RZ, RZ, 0x3e055027 ;  /* 0x3e055027ff097424 */ /* 0x000fe200078e00ff */
[----:B------:R-:W-:-:S04]  /*3130*/  LOP3.LUT R5, R7, R4, RZ, 0x3c, !PT ;  /* 0x0000000407057212 */ /* 0x000fc800078e3cff */
[C---:B------:R-:W-:Y:S01]  /*3140*/  IADD3 R7, PT, PT, R2.reuse, 0x587c5, R5 ;  /* 0x000587c502077810 */ /* 0x040fe20007ffe005 */
[----:B------:R-:W-:-:S03]  /*3150*/  VIADD R2, R2, 0xb0f8a ;  /* 0x000b0f8a02027836 */ /* 0x000fc60000000000 */
[----:B------:R-:W-:-:S05]  /*3160*/  I2FP.F32.U32 R7, R7 ;  /* 0x0000000700077245 */ /* 0x000fca0000201000 */
[----:B------:R-:W-:-:S05]  /*3170*/  FFMA R7, R7, R8, 1.1641532182693481445e-10 ;  /* 0x2f00000007077423 */ /* 0x000fca0000000008 */
[----:B------:R-:W-:-:S04]  /*3180*/  FSETP.GEU.AND P0, PT, R7, 1.175494350822287508e-38, PT ;  /* 0x008000000700780b */ /* 0x000fc80003f0e000 */
[----:B------:R-:W-:-:S09]  /*3190*/  FSEL R19, RZ, -23, P0 ;  /* 0xc1b80000ff137808 */ /* 0x000fd20000000000 */
[----:B------:R-:W-:-:S04]  /*31a0*/  @!P0 FMUL R7, R7, 8388608 ;  /* 0x4b00000007078820 */ /* 0x000fc80000400000 */
[C---:B------:R-:W-:Y:S01]  /*31b0*/  VIADD R22, R7.reuse, 0xc0d55555 ;  /* 0xc0d5555507167836 */ /* 0x040fe20000000000 */
[C---:B------:R-:W-:Y:S02]  /*31c0*/  ISETP.GT.U32.AND P0, PT, R7.reuse, 0x7f7fffff, PT ;  /* 0x7f7fffff0700780c */ /* 0x040fe40003f04070 */
[----:B------:R-:W-:Y:S02]  /*31d0*/  FSETP.NEU.AND P2, PT, R7, RZ, PT ;  /* 0x000000ff0700720b */ /* 0x000fe40003f4d000 */
[----:B------:R-:W-:-:S05]  /*31e0*/  LOP3.LUT R22, R22, 0xff800000, RZ, 0xc0, !PT ;  /* 0xff80000016167812 */ /* 0x000fca00078ec0ff */
[----:B------:R-:W-:Y:S01]  /*31f0*/  IMAD.IADD R8, R7, 0x1, -R22 ;  /* 0x0000000107087824 */ /* 0x000fe200078e0a16 */
[----:B------:R-:W-:-:S03]  /*3200*/  I2FP.F32.S32 R22, R22 ;  /* 0x0000001600167245 */ /* 0x000fc60000201400 */
[----:B------:R-:W-:Y:S02]  /*3210*/  FADD R8, R8, -1 ;  /* 0xbf80000008087421 */ /* 0x000fe40000000000 */
[----:B------:R-:W-:Y:S01]  /*3220*/  FFMA R19, R22, 1.1920928955078125e-07, R19 ;  /* 0x3400000016137823 */ /* 0x000fe20000000013 */
[----:B------:R-:W-:Y:S02]  /*3230*/  IMAD.MOV.U32 R22, RZ, RZ, 0x7f800000 ;  /* 0x7f800000ff167424 */ /* 0x000fe400078e00ff */
[----:B------:R-:W-:-:S04]  /*3240*/  FFMA R9, R8, -R9, 0.14084610342979431152 ;  /* 0x3e1039f608097423 */ /* 0x000fc80000000809 */
[----:B------:R-:W-:-:S04]  /*3250*/  FFMA R9, R8, R9, -0.12148627638816833496 ;  /* 0xbdf8cdcc08097423 */ /* 0x000fc80000000009 */
[----:B------:R-:W-:-:S04]  /*3260*/  FFMA R9, R8, R9, 0.13980610668659210205 ;  /* 0x3e0f295508097423 */ /* 0x000fc80000000009 */
[----:B------:R-:W-:-:S04]  /*3270*/  FFMA R9, R8, R9, -0.16684235632419586182 ;  /* 0xbe2ad8b908097423 */ /* 0x000fc80000000009 */
[----:B------:R-:W-:-:S04]  /*3280*/  FFMA R9, R8, R9, 0.20012299716472625732 ;  /* 0x3e4ced0b08097423 */ /* 0x000fc80000000009 */
[----:B------:R-:W-:-:S04]  /*3290*/  FFMA R9, R8, R9, -0.24999669194221496582 ;  /* 0xbe7fff2208097423 */ /* 0x000fc80000000009 */
[----:B------:R-:W-:-:S04]  /*32a0*/  FFMA R9, R8, R9, 0.33333182334899902344 ;  /* 0x3eaaaa7808097423 */ /* 0x000fc80000000009 */
[----:B------:R-:W-:-:S04]  /*32b0*/  FFMA R9, R8, R9, -0.5 ;  /* 0xbf00000008097423 */ /* 0x000fc80000000009 */
[----:B------:R-:W-:-:S04]  /*32c0*/  FMUL R9, R8, R9 ;  /* 0x0000000908097220 */ /* 0x000fc80000400000 */
[----:B------:R-:W-:Y:S02]  /*32d0*/  FFMA R24, R8, R9, R8 ;  /* 0x0000000908187223 */ /* 0x000fe40000000008 */
[----:B------:R-:W4:Y:S02]  /*32e0*/  @!P1 LDC.64 R8, c[0x0][0x418] ;  /* 0x00010600ff089b82 */ /* 0x000f240000000a00 */
[----:B------:R-:W-:Y:S01]  /*32f0*/  FFMA R24, R19, 0.69314718246459960938, R24 ;  /* 0x3f31721813187823 */ /* 0x000fe20000000018 */
[----:B------:R-:W-:Y:S01]  /*3300*/  @P0 FFMA R24, R7, R22, +INF ;  /* 0x7f80000007180423 */ /* 0x000fe20000000016 */
[----:B------:R-:W-:Y:S01]  /*3310*/  SHF.R.U32.HI R19, RZ, 0x2, R18 ;  /* 0x00000002ff137819 */ /* 0x000fe20000011612 */
[----:B---3--:R-:W-:Y:S02]  /*3320*/  @!P1 DSETP.GE.AND P0, PT, R20, R14, PT ;  /* 0x0000000e1400922a */ /* 0x008fe40003f06000 */
[----:B------:R-:W-:Y:S01]  /*3330*/  FMUL R24, R24, -2 ;  /* 0xc000000018187820 */ /* 0x000fe20000400000 */
[----:B------:R-:W-:Y:S01]  /*3340*/  LOP3.LUT R19, R19, R18, RZ, 0x3c, !PT ;  /* 0x0000001213137212 */ /* 0x000fe200078e3cff */
[----:B------:R-:W-:-:S03]  /*3350*/  IMAD.SHL.U32 R18, R5, 0x10, RZ ;  /* 0x0000001005127824 */ /* 0x000fc600078e00ff */
[----:B------:R-:W-:Y:S01]  /*3360*/  FSEL R14, R24, +INF , P2 ;  /* 0x7f800000180e7808 */ /* 0x000fe20001000000 */
[C---:B------:R-:W-:Y:S02]  /*3370*/  IMAD.SHL.U32 R7, R19.reuse, 0x2, RZ ;  /* 0x0000000213077824 */ /* 0x040fe400078e00ff */
[----:B------:R-:W-:Y:S02]  /*3380*/  IMAD.MOV.U32 R24, RZ, RZ, 0x1 ;  /* 0x00000001ff187424 */ /* 0x000fe400078e00ff */
[----:B------:R-:W-:Y:S01]  /*3390*/  VIADD R15, R14, 0xf3000000 ;  /* 0xf30000000e0f7836 */ /* 0x000fe20000000000 */
[----:B------:R-:W-:Y:S01]  /*33a0*/  LOP3.LUT R18, R19, R7, R18, 0x96, !PT ;  /* 0x0000000713127212 */ /* 0x000fe200078e9612 */
[----:B------:R-:W-:-:S03]  /*33b0*/  IMAD.MOV.U32 R19, RZ, RZ, 0x30c90fdb ;  /* 0x30c90fdbff137424 */ /* 0x000fc600078e00ff */
[----:B------:R-:W-:Y:S02]  /*33c0*/  LOP3.LUT R7, R18, R5, RZ, 0x3c, !PT ;  /* 0x0000000512077212 */ /* 0x000fe400078e3cff */
[----:B------:R-:W-:Y:S01]  /*33d0*/  ISETP.GT.U32.AND P2, PT, R15, 0x727fffff, PT ;  /* 0x727fffff0f00780c */ /* 0x000fe20003f44070 */
[----:B----4-:R-:W-:Y:S01]  /*33e0*/  @!P1 DSETP.GTU.OR P0, PT, R20, R8, !P0 ;  /* 0x000000081400922a */ /* 0x010fe2000470c400 */
[----:B------:R3:W4:Y:S01]  /*33f0*/  MUFU.RSQ R9, R14 ;  /* 0x0000000e00097308 */ /* 0x0007220000001400 */
[----:B------:R-:W-:-:S04]  /*3400*/  IMAD.IADD R8, R7, 0x1, R2 ;  /* 0x0000000107087824 */ /* 0x000fc800078e0202 */
[----:B------:R-:W-:Y:S02]  /*3410*/  @!P1 FSEL R15, R12, R10, P0 ;  /* 0x0000000a0c0f9208 */ /* 0x000fe40000000000 */
[----:B------:R-:W-:Y:S02]  /*3420*/  I2FP.F32.U32 R28, R8 ;  /* 0x00000008001c7245 */ /* 0x000fe40000201000 */
[----:B------:R-:W-:Y:S01]  /*3430*/  @!P1 FSEL R18, R13, R11, P0 ;  /* 0x0000000b0d129208 */ /* 0x000fe20000000000 */
[----:B------:R-:W-:Y:S01]  /*3440*/  @!P1 IMAD.MOV.U32 R10, RZ, RZ, R15 ;  /* 0x000000ffff0a9224 */ /* 0x000fe200078e000f */
[----:B------:R-:W-:Y:S01]  /*3450*/  @!P1 SEL R8, RZ, 0x1, !P0 ;  /* 0x00000001ff089807 */ /* 0x000fe20004000000 */
[----:B------:R-:W-:Y:S02]  /*3460*/  FFMA R28, R28, R19, 7.314590599882819788e-10 ;  /* 0x30490fdb1c1c7423 */ /* 0x000fe40000000013 */
[----:B------:R-:W-:Y:S01]  /*3470*/  @!P1 IMAD.MOV.U32 R11, RZ, RZ, R18 ;  /* 0x000000ffff0b9224 */ /* 0x000fe200078e0012 */
[----:B------:R-:W-:Y:S01]  /*3480*/  @!P1 PRMT R24, R8, 0x7610, R24 ;  /* 0x0000761008189816 */ /* 0x000fe20000000018 */
[----:B---3--:R-:W-:Y:S06]  /*3490*/  @!P2 BRA `(.L_x_45) ;  /* 0x000000000010a947 */ /* 0x008fec0003800000 */
[----:B------:R-:W-:-:S07]  /*34a0*/  MOV R15, 0x34c0 ;  /* 0x000034c0000f7802 */ /* 0x000fce0000000f00 */
[----:B012-4-:R-:W-:Y:S05]  /*34b0*/  CALL.REL.NOINC `($__internal_2_$__cuda_sm20_sqrt_rn_f32_slowpath) ;  /* 0x0000000400687944 */ /* 0x017fea0003c00000 */
[----:B------:R-:W-:Y:S01]  /*34c0*/  IMAD.MOV.U32 R27, RZ, RZ, R14 ;  /* 0x000000ffff1b7224 */ /* 0x000fe200078e000e */
[----:B------:R-:W-:Y:S06]  /*34d0*/  BRA `(.L_x_46) ;  /* 0x0000000000107947 */ /* 0x000fec0003800000 */
.L_x_45:
[----:B----4-:R-:W-:Y:S01]  /*34e0*/  FMUL.FTZ R27, R14, R9 ;  /* 0x000000090e1b7220 */ /* 0x010fe20000410000 */
[----:B------:R-:W-:-:S03]  /*34f0*/  FMUL.FTZ R9, R9, 0.5 ;  /* 0x3f00000009097820 */ /* 0x000fc60000410000 */
[----:B------:R-:W-:-:S04]  /*3500*/  FFMA R14, -R27, R27, R14 ;  /* 0x0000001b1b0e7223 */ /* 0x000fc8000000010e */
[----:B------:R-:W-:-:S07]  /*3510*/  FFMA R27, R14, R9, R27 ;  /* 0x000000090e1b7223 */ /* 0x000fce000000001b */
.L_x_46:
[----:B012---:R-:W-:Y:S05]  /*3520*/  BSYNC.RECONVERGENT B1 ;  /* 0x0000000000017941 */ /* 0x007fea0003800200 */
.L_x_44:
[C---:B------:R-:W-:Y:S01]  /*3530*/  DMUL R14, R12.reuse, UR36 ;  /* 0x000000240c0e7c28 */ /* 0x040fe20008000000 */
[----:B------:R-:W0:Y:S01]  /*3540*/  F2F.F32.F64 R8, R16 ;  /* 0x0000001000087310 */ /* 0x000e220000301000 */
[----:B------:R-:W1:Y:S01]  /*3550*/  LDC.64 R18, c[0x0][0x3b0] ;  /* 0x0000ec00ff127b82 */ /* 0x000e620000000a00 */
[----:B------:R-:W-:Y:S01]  /*3560*/  FMUL.RZ R28, R28, 0.15915493667125701904 ;  /* 0x3e22f9831c1c7820 */ /* 0x000fe2000040c000 */
[----:B------:R-:W-:Y:S01]  /*3570*/  DADD R12, R12, UR30 ;  /* 0x0000001e0c0c7e29 */ /* 0x000fe20008000000 */
[----:B------:R-:W-:Y:S01]  /*3580*/  USHF.R.U64 UR4, UR40, 0x1, UR41 ;  /* 0x0000000128047899 */ /* 0x000fe20008001229 */
[----:B------:R-:W-:Y:S01]  /*3590*/  IADD3 R25, P0, PT, R25, 0x1, RZ ;  /* 0x0000000119197810 */ /* 0x000fe20007f1e0ff */
[----:B------:R-:W-:Y:S02]  /*35a0*/  USHF.R.U32.HI UR5, URZ, 0x1, UR41 ;  /* 0x00000001ff057899 */ /* 0x000fe40008011629 */
[----:B------:R-:W-:Y:S01]  /*35b0*/  UISETP.GT.U32.AND UP0, UPT, UR4, 0x1, UPT ;  /* 0x000000010400788c */ /* 0x000fe2000bf04070 */
[----:B------:R-:W2:Y:S01]  /*35c0*/  F2F.F32.F64 R14, R14 ;  /* 0x0000000e000e7310 */ /* 0x000ea20000301000 */
[----:B------:R-:W-:-:S02]  /*35d0*/  IMAD.X R26, RZ, RZ, R26, P0 ;  /* 0x000000ffff1a7224 */ /* 0x000fc400000e061a */
[----:B------:R-:W-:Y:S01]  /*35e0*/  UISETP.GT.U32.AND.EX UP0, UPT, UR5, URZ, UPT, UP0 ;  /* 0x000000ff0500728c */ /* 0x000fe2000bf04100 */
[----:B0-----:R-:W-:-:S03]  /*35f0*/  FMUL.RZ R22, R8, 0.15915493667125701904 ;  /* 0x3e22f98308167820 */ /* 0x001fc6000040c000 */
[----:B------:R-:W-:Y:S02]  /*3600*/  USEL UR4, UR4, 0x1, UP0 ;  /* 0x0000000104047887 */ /* 0x000fe40008000000 */
[----:B------:R-:W-:Y:S01]  /*3610*/  USEL UR5, UR5, URZ, UP0 ;  /* 0x000000ff05057287 */ /* 0x000fe20008000000 */
[----:B------:R-:W0:Y:S03]  /*3620*/  MUFU.SIN R22, R22 ;  /* 0x0000001600167308 */ /* 0x000e260000000400 */
[----:B------:R-:W-:Y:S01]  /*3630*/  ISETP.NE.U32.AND P0, PT, R25, UR4, PT ;  /* 0x0000000419007c0c */ /* 0x000fe2000bf05070 */
[----:B--2---:R-:W-:-:S03]  /*3640*/  FMUL.RZ R29, R14, 0.15915493667125701904 ;  /* 0x3e22f9830e1d7820 */ /* 0x004fc6000040c000 */
[----:B------:R-:W-:Y:S01]  /*3650*/  ISETP.NE.AND.EX P0, PT, R26, UR5, PT, P0 ;  /* 0x000000051a007c0c */ /* 0x000fe2000bf05300 */
[----:B------:R-:W2:Y:S08]  /*3660*/  MUFU.SIN R9, R29 ;  /* 0x0000001d00097308 */ /* 0x000eb00000000400 */
[----:B0-----:R-:W-:Y:S08]  /*3670*/  F2F.F64.F32 R22, R22 ;  /* 0x0000001600167310 */ /* 0x001ff00000201800 */
[----:B--2---:R-:W1:Y:S02]  /*3680*/  F2F.F64.F32 R8, R9 ;  /* 0x0000000900087310 */ /* 0x004e640000201800 */
[----:B-1----:R-:W-:-:S02]  /*3690*/  DFMA R18, R8, UR24, R18 ;  /* 0x0000001808127c2b */ /* 0x002fc40008000012 */
[----:B------:R-:W-:-:S06]  /*36a0*/  DFMA R8, R20, UR10, R16 ;  /* 0x0000000a14087c2b */ /* 0x000fcc0008000010 */
[----:B------:R-:W-:-:S08]  /*36b0*/  DADD R14, -R18, R22 ;  /* 0x00000000120e7229 */ /* 0x000fd00000000116 */
[----:B------:R-:W-:Y:S01]  /*36c0*/  DFMA R14, -R14, UR28, R8 ;  /* 0x0000001c0e0e7c2b */ /* 0x000fe20008000108 */
[----:B------:R-:W0:Y:S02]  /*36d0*/  MUFU.SIN R8, R28 ;  /* 0x0000001c00087308 */ /* 0x000e240000000400 */
[----:B0-----:R-:W-:-:S06]  /*36e0*/  FMUL R29, R8, R27 ;  /* 0x0000001b081d7220 */ /* 0x001fcc0000400000 */
[----:B------:R0:W1:Y:S08]  /*36f0*/  MUFU.COS R8, R28 ;  /* 0x0000001c00087308 */ /* 0x0000700000000000 */
[----:B------:R0:W2:Y:S02]  /*3700*/  F2F.F64.F32 R16, R29 ;  /* 0x0000001d00107310 */ /* 0x0000a40000201800 */
[C---:B0-----:R-:W-:Y:S01]  /*3710*/  DMUL R28, R12.reuse, UR36 ;  /* 0x000000240c1c7c28 */ /* 0x041fe20008000000 */
[----:B-1----:R-:W-:Y:S01]  /*3720*/  FMUL R27, R8, R27 ;  /* 0x0000001b081b7220 */ /* 0x002fe20000400000 */
[----:B------:R-:W-:-:S02]  /*3730*/  DADD R12, R12, UR30 ;  /* 0x0000001e0c0c7e29 */ /* 0x000fc40008000000 */
[----:B--2---:R-:W-:-:S06]  /*3740*/  DMUL R16, R16, UR26 ;  /* 0x0000001a10107c28 */ /* 0x004fcc0008000000 */
[----:B------:R-:W-:Y:S02]  /*3750*/  F2F.F32.F64 R28, R28 ;  /* 0x0000001c001c7310 */ /* 0x000fe40000301000 */
[----:B------:R-:W-:-:S06]  /*3760*/  DFMA R14, R16, UR8, R14 ;  /* 0x00000008100e7c2b */ /* 0x000fcc000800000e */
[----:B------:R-:W0:Y:S02]  /*3770*/  F2F.F32.F64 R8, R14 ;  /* 0x0000000e00087310 */ /* 0x000e240000301000 */
[----:B0-----:R-:W-:-:S06]  /*3780*/  FMUL.RZ R8, R8, 0.15915493667125701904 ;  /* 0x3e22f98308087820 */ /* 0x001fcc000040c000 */
[----:B------:R-:W0:Y:S08]  /*3790*/  MUFU.SIN R8, R8 ;  /* 0x0000000800087308 */ /* 0x000e300000000400 */
[----:B0-----:R-:W0:Y:S02]  /*37a0*/  F2F.F64.F32 R8, R8 ;  /* 0x0000000800087310 */ /* 0x001e240000201800 */
[----:B0-----:R-:W-:-:S08]  /*37b0*/  DFMA R22, R22, UR14, R8 ;  /* 0x0000000e16167c2b */ /* 0x001fd00008000008 */
[----:B------:R-:W-:-:S08]  /*37c0*/  DMUL R22, R22, UR18 ;  /* 0x0000001216167c28 */ /* 0x000fd00008000000 */
[----:B------:R-:W-:-:S08]  /*37d0*/  DFMA R22, R20, UR14, -R22 ;  /* 0x0000000e14167c2b */ /* 0x000fd00008000816 */
[----:B------:R-:W-:Y:S01]  /*37e0*/  DFMA R20, R18, UR10, R22 ;  /* 0x0000000a12147c2b */ /* 0x000fe20008000016 */
[----:B------:R-:W-:Y:S01]  /*37f0*/  FMUL.RZ R22, R28, 0.15915493667125701904 ;  /* 0x3e22f9831c167820 */ /* 0x000fe2000040c000 */
[----:B------:R-:W0:Y:S05]  /*3800*/  LDC.64 R18, c[0x0][0x398] ;  /* 0x0000e600ff127b82 */ /* 0x000e2a0000000a00 */
[----:B------:R-:W1:Y:S01]  /*3810*/  MUFU.SIN R22, R22 ;  /* 0x0000001600167308 */ /* 0x000e620000000400 */
[----:B------:R-:W-:-:S08]  /*3820*/  DFMA R20, R16, UR12, R20 ;  /* 0x0000000c10147c2b */ /* 0x000fd00008000014 */
[----:B------:R-:W-:Y:S01]  /*3830*/  DFMA R14, R20, UR10, R14 ;  /* 0x0000000a140e7c2b */ /* 0x000fe2000800000e */
[----:B-1----:R-:W0:Y:S08]  /*3840*/  F2F.F64.F32 R16, R22 ;  /* 0x0000001600107310 */ /* 0x002e300000201800 */
[----:B------:R-:W1:Y:S01]  /*3850*/  F2F.F64.F32 R22, R27 ;  /* 0x0000001b00167310 */ /* 0x000e620000201800 */
[----:B0-----:R-:W-:-:S08]  /*3860*/  DFMA R18, R16, R18, UR38 ;  /* 0x0000002610127e2b */ /* 0x001fd00008000012 */
[----:B------:R-:W-:-:S08]  /*3870*/  DADD R16, R8, -R18 ;  /* 0x0000000008107229 */ /* 0x000fd00000000812 */
[----:B------:R-:W-:Y:S02]  /*3880*/  DFMA R16, -R16, UR28, R14 ;  /* 0x0000001c10107c2b */ /* 0x000fe4000800010e */
[----:B-1----:R-:W-:-:S08]  /*3890*/  DMUL R14, R22, UR16 ;  /* 0x00000010160e7c28 */ /* 0x002fd00008000000 */
        /* <DEDUP_REMOVED lines=8> */
[----:B------:R-:W-:-:S08]  /*3920*/  DFMA R18, R18, UR10, R8 ;  /* 0x0000000a12127c2b */ /* 0x000fd00008000008 */
[----:B------:R-:W-:Y:S01]  /*3930*/  DFMA R20, R14, UR12, R18 ;  /* 0x0000000c0e147c2b */ /* 0x000fe20008000012 */
[----:B------:R-:W-:Y:S02]  /*3940*/  IMAD.MOV.U32 R18, RZ, RZ, R6 ;  /* 0x000000ffff127224 */ /* 0x000fe400078e0006 */
[----:B------:R-:W-:Y:S01]  /*3950*/  IMAD.MOV.U32 R6, RZ, RZ, R3 ;  /* 0x000000ffff067224 */ /* 0x000fe200078e0003 */
[----:B------:R-:W-:Y:S07]  /*3960*/  @P0 BRA `(.L_x_47) ;  /* 0xfffffff400b00947 */ /* 0x000fee000383ffff */
[----:B------:R-:W0:Y:S02]  /*3970*/  LDCU.64 UR4, c[0x0][0x3c0] ;  /* 0x00007800ff0477ac */ /* 0x000e240008000a00 */
[----:B0-----:R-:W-:Y:S02]  /*3980*/  IMAD.U32 R12, RZ, RZ, UR4 ;  /* 0x00000004ff0c7e24 */ /* 0x001fe4000f8e00ff */
[----:B------:R-:W-:-:S07]  /*3990*/  IMAD.U32 R13, RZ, RZ, UR5 ;  /* 0x00000005ff0d7e24 */ /* 0x000fce000f8e00ff */
.L_x_43:
[----:B012---:R-:W-:Y:S05]  /*39a0*/  BSYNC.RECONVERGENT B0 ;  /* 0x0000000000007941 */ /* 0x007fea0003800200 */
.L_x_42:
[----:B------:R-:W0:Y:S01]  /*39b0*/  LDCU.128 UR32, c[0x0][0x480] ;  /* 0x00009000ff2077ac */ /* 0x000e220008000c00 */
[----:B------:R-:W-:Y:S01]  /*39c0*/  IMAD.SHL.U32 R4, R0, 0x8, RZ ;  /* 0x0000000800047824 */ /* 0x000fe200078e00ff */
[----:B------:R-:W-:-:S04]  /*39d0*/  SHF.R.S32.HI R3, RZ, 0x1f, R0 ;  /* 0x0000001fff037819 */ /* 0x000fc80000011400 */
[----:B------:R-:W-:Y:S02]  /*39e0*/  SHF.L.U64.HI R0, R0, 0x3, R3 ;  /* 0x0000000300007819 */ /* 0x000fe40000010203 */
[C---:B0-----:R-:W-:Y:S02]  /*39f0*/  IADD3 R2, P0, PT, R4.reuse, UR32, RZ ;  /* 0x0000002004027c10 */ /* 0x041fe4000ff1e0ff */
[----:B------:R-:W-:Y:S02]  /*3a00*/  IADD3 R4, P1, PT, R4, UR34, RZ ;  /* 0x0000002204047c10 */ /* 0x000fe4000ff3e0ff */
[C---:B------:R-:W-:Y:S02]  /*3a10*/  IADD3.X R3, PT, PT, R0.reuse, UR33, RZ, P0, !PT ;  /* 0x0000002100037c10 */ /* 0x040fe400087fe4ff */
[----:B------:R-:W-:-:S03]  /*3a20*/  IADD3.X R5, PT, PT, R0, UR35, RZ, P1, !PT ;  /* 0x0000002300057c10 */ /* 0x000fc60008ffe4ff */
[----:B------:R-:W-:Y:S04]  /*3a30*/  STG.E.64 desc[UR6][R2.64], R12 ;  /* 0x0000000c02007986 */ /* 0x000fe8000c101b06 */
[----:B------:R-:W-:Y:S01]  /*3a40*/  STG.E.64 desc[UR6][R4.64], R10 ;  /* 0x0000000a04007986 */ /* 0x000fe2000c101b06 */
[----:B------:R-:W-:Y:S05]  /*3a50*/  EXIT ;  /* 0x000000000000794d */ /* 0x000fea0003800000 */
        .weak           $__internal_2_$__cuda_sm20_sqrt_rn_f32_slowpath
        .type           $__internal_2_$__cuda_sm20_sqrt_rn_f32_slowpath,@function
        .size           $__internal_2_$__cuda_sm20_sqrt_rn_f32_slowpath,(.L_x_52 - $__internal_2_$__cuda_sm20_sqrt_rn_f32_slowpath)
$__internal_2_$__cuda_sm20_sqrt_rn_f32_slowpath:
[----:B------:R-:W-:-:S13]  /*3a60*/  LOP3.LUT P0, RZ, R14, 0x7fffffff, RZ, 0xc0, !PT ;  /* 0x7fffffff0eff7812 */ /* 0x000fda000780c0ff */
[----:B------:R-:W-:Y:S05]  /*3a70*/  @!P0 BRA `(.L_x_48) ;  /* 0x0000000000448947 */ /* 0x000fea0003800000 */
[----:B------:R-:W-:Y:S01]  /*3a80*/  FSETP.GEU.FTZ.AND P0, PT, R14, RZ, PT ;  /* 0x000000ff0e00720b */ /* 0x000fe20003f1e000 */
[----:B------:R-:W-:-:S12]  /*3a90*/  IMAD.MOV.U32 R8, RZ, RZ, R14 ;  /* 0x000000ffff087224 */ /* 0x000fd800078e000e */
[----:B------:R-:W-:Y:S01]  /*3aa0*/  @!P0 IMAD.MOV.U32 R14, RZ, RZ, 0x7fffffff ;  /* 0x7fffffffff0e8424 */ /* 0x000fe200078e00ff */
[----:B------:R-:W-:Y:S06]  /*3ab0*/  @!P0 BRA `(.L_x_48) ;  /* 0x0000000000348947 */ /* 0x000fec0003800000 */
[----:B------:R-:W-:-:S13]  /*3ac0*/  FSETP.GTU.FTZ.AND P0, PT, |R8|, +INF , PT ;  /* 0x7f8000000800780b */ /* 0x000fda0003f1c200 */
[----:B------:R-:W-:Y:S01]  /*3ad0*/  @P0 FADD.FTZ R14, R8, 1 ;  /* 0x3f800000080e0421 */ /* 0x000fe20000010000 */
[----:B------:R-:W-:Y:S06]  /*3ae0*/  @P0 BRA `(.L_x_48) ;  /* 0x0000000000280947 */ /* 0x000fec0003800000 */
[----:B------:R-:W-:-:S13]  /*3af0*/  FSETP.NEU.FTZ.AND P0, PT, |R8|, +INF , PT ;  /* 0x7f8000000800780b */ /* 0x000fda0003f1d200 */
[----:B------:R-:W-:-:S04]  /*3b00*/  @P0 FFMA R9, R8, 1.84467440737095516160e+19, RZ ;  /* 0x5f80000008090823 */ /* 0x000fc800000000ff */
[----:B------:R-:W0:Y:S02]  /*3b10*/  @P0 MUFU.RSQ R14, R9 ;  /* 0x00000009000e0308 */ /* 0x000e240000001400 */
[----:B0-----:R-:W-:Y:S01]  /*3b20*/  @P0 FMUL.FTZ R18, R9, R14 ;  /* 0x0000000e09120220 */ /* 0x001fe20000410000 */
[----:B------:R-:W-:Y:S01]  /*3b30*/  @P0 FMUL.FTZ R22, R14, 0.5 ;  /* 0x3f0000000e160820 */ /* 0x000fe20000410000 */
[----:B------:R-:W-:Y:S02]  /*3b40*/  @!P0 IMAD.MOV.U32 R14, RZ, RZ, R8 ;  /* 0x000000ffff0e8224 */ /* 0x000fe400078e0008 */
[----:B------:R-:W-:-:S04]  /*3b50*/  @P0 FADD.FTZ R19, -R18, -RZ ;  /* 0x800000ff12130221 */ /* 0x000fc80000010100 */
[----:B------:R-:W-:-:S04]  /*3b60*/  @P0 FFMA R19, R18, R19, R9 ;  /* 0x0000001312130223 */ /* 0x000fc80000000009 */
[----:B------:R-:W-:-:S04]  /*3b70*/  @P0 FFMA R19, R19, R22, R18 ;  /* 0x0000001613130223 */ /* 0x000fc80000000012 */
[----:B------:R-:W-:-:S07]  /*3b80*/  @P0 FMUL.FTZ R14, R19, 2.3283064365386962891e-10 ;  /* 0x2f800000130e0820 */ /* 0x000fce0000410000 */
.L_x_48:
[----:B------:R-:W-:Y:S02]  /*3b90*/  IMAD.MOV.U32 R8, RZ, RZ, R15 ;  /* 0x000000ffff087224 */ /* 0x000fe400078e000f */
[----:B------:R-:W-:-:S04]  /*3ba0*/  IMAD.MOV.U32 R9, RZ, RZ, 0x0 ;  /* 0x00000000ff097424 */ /* 0x000fc800078e00ff */
[----:B------:R-:W-:Y:S05]  /*3bb0*/  RET.REL.NODEC R8 `(_Z11calc_kernel6ParamsPdS0_) ;  /* 0xffffffc408107950 */ /* 0x000fea0003c3ffff */
.L_x_49:
        /* <DEDUP_REMOVED lines=12> */
.L_x_52:


//--------------------- .nv.global.init           --------------------------
	.section	.nv.global.init,"aw",@progbits
	.align	4
.nv.global.init:
	.type		mrg32k3aM1SubSeq,@object
	.size		mrg32k3aM1SubSeq,(mrg32k3aM2SubSeq - mrg32k3aM1SubSeq)
mrg32k3aM1SubSeq:
        /*0000*/ 	.byte	0x0b, 0xcc, 0xee, 0x04, 0x73, 0x29, 0x8b, 0x6f, 0xf6, 0x53, 0x03, 0xf6, 0x23, 0xf6, 0xea, 0xda
        /* <DEDUP_REMOVED lines=125> */
	.type		mrg32k3aM2SubSeq,@object
	.size		mrg32k3aM2SubSeq,(mrg32k3aM1 - mrg32k3aM2SubSeq)
mrg32k3aM2SubSeq:
        /* <DEDUP_REMOVED lines=126> */
	.type		mrg32k3aM1,@object
	.size		mrg32k3aM1,(mrg32k3aM1Seq - mrg32k3aM1)
mrg32k3aM1:
        /* <DEDUP_REMOVED lines=144> */
	.type		mrg32k3aM1Seq,@object
	.size		mrg32k3aM1Seq,(mrg32k3aM2 - mrg32k3aM1Seq)
mrg32k3aM1Seq:
        /* <DEDUP_REMOVED lines=144> */
	.type		mrg32k3aM2,@object
	.size		mrg32k3aM2,(mrg32k3aM2Seq - mrg32k3aM2)
mrg32k3aM2:
        /* <DEDUP_REMOVED lines=144> */
	.type		mrg32k3aM2Seq,@object
	.size		mrg32k3aM2Seq,(precalc_xorwow_matrix - mrg32k3aM2Seq)
mrg32k3aM2Seq:
        /* <DEDUP_REMOVED lines=144> */
	.type		precalc_xorwow_matrix,@object
	.size		precalc_xorwow_matrix,(precalc_xorwow_offset_matrix - precalc_xorwow_matrix)
precalc_xorwow_matrix:
        /* <DEDUP_REMOVED lines=6400> */
	.type		precalc_xorwow_offset_matrix,@object
	.size		precalc_xorwow_offset_matrix,(.L_1 - precalc_xorwow_offset_matrix)
precalc_xorwow_offset_matrix:
        /* <DEDUP_REMOVED lines=6400> */
.L_1:


//--------------------- .nv.shared.reserved.0     --------------------------
	.section	.nv.shared.reserved.0,"aw",@nobits
	.weak		__nv_reservedSMEM_offset_0_alias
	.size		__nv_reservedSMEM_offset_0_alias, 0, 64
	.other		__nv_reservedSMEM_offset_0_alias,@"STO_CUDA_RESERVED_SHARED STV_DEFAULT"
__nv_reservedSMEM_offset_0_alias:
	.zero		0
	.zero		64


//--------------------- .nv.constant0._Z23calc_probability_kernelPdmmP6Results --------------------------
	.section	.nv.constant0._Z23calc_probability_kernelPdmmP6Results,"a",@progbits
	.sectionflags	@""
	.align	4
.nv.constant0._Z23calc_probability_kernelPdmmP6Results:
	.zero		930


//--------------------- .nv.constant0._Z11calc_kernel6ParamsPdS0_ --------------------------
	.section	.nv.constant0._Z11calc_kernel6ParamsPdS0_,"a",@progbits
	.sectionflags	@""
	.align	4
.nv.constant0._Z11calc_kernel6ParamsPdS0_:
	.zero		1168


//--------------------- SYMBOLS --------------------------

	.type		.nv.reservedSmem.offset0,@object
	.size		.nv.reservedSmem.offset0,0x4
